	.target	sm_90a

	.elftype	@"ET_EXEC"


//--------------------- .note.nv.tkinfo           --------------------------
	.section	.note.nv.tkinfo,"",@"SHT_NOTE"
	.sectionflags	@"SHF_NOTE_NV_TKINFO"
	.tkinfo
        /*0018*/ 	.word	0x00000002
        /*0030*/ 	.string	""
        /*0030*/ 	.string	"ptxas"
        /*0030*/ 	.string	"Cuda compilation tools, release 13.0, V13.0.88"
        /*0030*/ 	.string	"Build cuda_13.0.r13.0/compiler.36424714_0"
        /*0030*/ 	.string	"-arch sm_90a -m 64 "



//--------------------- .note.nv.cuinfo           --------------------------
	.section	.note.nv.cuinfo,"",@"SHT_NOTE"
	.sectionflags	@"SHF_NOTE_NV_CUINFO"
        /*0018*/ 	.short	0x0002
        /*001a*/ 	.short	0x005a
        /*001c*/ 	.short	0x0082
	.zero		2


//--------------------- .nv.info                  --------------------------
	.section	.nv.info,"",@"SHT_CUDA_INFO"
	.align	4


	//----- nvinfo : EIATTR_REGCOUNT
	.align		4
        /*0000*/ 	.byte	0x04, 0x2f
        /*0002*/ 	.short	(.L_12 - .L_11)
	.align		4
.L_11:
        /*0004*/ 	.word	index@(_ZN7cutlass13device_kernelINS_4gemm6kernel13GemmUniversalIN4cute5tupleIJiiiiEEENS1_10collective13CollectiveMmaINS1_37MainloopSm90TmaGmmaWarpSpecializedFP8ILi34ENS5_IJNS4_1CILi2EEENSA_ILi1EEESC_EEENS1_35KernelTmaWarpSpecializedCooperativeEEENS5_IJNSA_ILi192EEENSA_ILi16EEENSA_ILi32EEEEEENS_12float_e4m3_tENS5_IJlSC_lEEESK_SL_NS4_8TiledMMAINS4_8MMA_AtomIJNS4_4SM904GMMA30MMA_64x16x32_F32E4M3E4M3_SS_TNILNSP_7ScaleInE1ELSR_1EEEEEENS4_6LayoutISD_NS5_IJSC_NSA_ILi0EEESV_EEEEENS5_IJNS4_10UnderscoreESY_SY_EEEEENS4_13SM90_TMA_LOADENS4_14ComposedLayoutINS4_7SwizzleILi1ELi4ELi3EEENS4_18smem_ptr_flag_bitsILi8EEENSU_INS5_IJNSA_ILi8EEESI_EEENS5_IJSI_SC_EEEEEEEvNS4_8identityENS4_23SM90_TMA_LOAD_MULTICASTES1B_vS1C_EENS_8epilogue10collective6detail29Sm90TmaWarpSpecializedAdapterINS1G_15DefaultEpilogueISK_SL_SL_NS1F_6thread17LinearCombinationISK_Li1EffLNS1K_9ScaleType4KindE0ELNS_15FloatRoundStyleE2ESK_EENS1_15EpilogueDefaultEEEEEvvEEEEvNT_6ParamsE)
        /*0008*/ 	.word	0x000000a8


	//----- nvinfo : EIATTR_FRAME_SIZE
	.align		4
.L_12:
        /*000c*/ 	.byte	0x04, 0x11
        /*000e*/ 	.short	(.L_14 - .L_13)
	.align		4
.L_13:
        /*0010*/ 	.word	index@(_ZN7cutlass13device_kernelINS_4gemm6kernel13GemmUniversalIN4cute5tupleIJiiiiEEENS1_10collective13CollectiveMmaINS1_37MainloopSm90TmaGmmaWarpSpecializedFP8ILi34ENS5_IJNS4_1CILi2EEENSA_ILi1EEESC_EEENS1_35KernelTmaWarpSpecializedCooperativeEEENS5_IJNSA_ILi192EEENSA_ILi16EEENSA_ILi32EEEEEENS_12float_e4m3_tENS5_IJlSC_lEEESK_SL_NS4_8TiledMMAINS4_8MMA_AtomIJNS4_4SM904GMMA30MMA_64x16x32_F32E4M3E4M3_SS_TNILNSP_7ScaleInE1ELSR_1EEEEEENS4_6LayoutISD_NS5_IJSC_NSA_ILi0EEESV_EEEEENS5_IJNS4_10UnderscoreESY_SY_EEEEENS4_13SM90_TMA_LOADENS4_14ComposedLayoutINS4_7SwizzleILi1ELi4ELi3EEENS4_18smem_ptr_flag_bitsILi8EEENSU_INS5_IJNSA_ILi8EEESI_EEENS5_IJSI_SC_EEEEEEEvNS4_8identityENS4_23SM90_TMA_LOAD_MULTICASTES1B_vS1C_EENS_8epilogue10collective6detail29Sm90TmaWarpSpecializedAdapterINS1G_15DefaultEpilogueISK_SL_SL_NS1F_6thread17LinearCombinationISK_Li1EffLNS1K_9ScaleType4KindE0ELNS_15FloatRoundStyleE2ESK_EENS1_15EpilogueDefaultEEEEEvvEEEEvNT_6ParamsE)
        /*0014*/ 	.word	0x00000000


	//----- nvinfo : EIATTR_MIN_STACK_SIZE
	.align		4
.L_14:
        /*0018*/ 	.byte	0x04, 0x12
        /*001a*/ 	.short	(.L_16 - .L_15)
	.align		4
.L_15:
        /*001c*/ 	.word	index@(_ZN7cutlass13device_kernelINS_4gemm6kernel13GemmUniversalIN4cute5tupleIJiiiiEEENS1_10collective13CollectiveMmaINS1_37MainloopSm90TmaGmmaWarpSpecializedFP8ILi34ENS5_IJNS4_1CILi2EEENSA_ILi1EEESC_EEENS1_35KernelTmaWarpSpecializedCooperativeEEENS5_IJNSA_ILi192EEENSA_ILi16EEENSA_ILi32EEEEEENS_12float_e4m3_tENS5_IJlSC_lEEESK_SL_NS4_8TiledMMAINS4_8MMA_AtomIJNS4_4SM904GMMA30MMA_64x16x32_F32E4M3E4M3_SS_TNILNSP_7ScaleInE1ELSR_1EEEEEENS4_6LayoutISD_NS5_IJSC_NSA_ILi0EEESV_EEEEENS5_IJNS4_10UnderscoreESY_SY_EEEEENS4_13SM90_TMA_LOADENS4_14ComposedLayoutINS4_7SwizzleILi1ELi4ELi3EEENS4_18smem_ptr_flag_bitsILi8EEENSU_INS5_IJNSA_ILi8EEESI_EEENS5_IJSI_SC_EEEEEEEvNS4_8identityENS4_23SM90_TMA_LOAD_MULTICASTES1B_vS1C_EENS_8epilogue10collective6detail29Sm90TmaWarpSpecializedAdapterINS1G_15DefaultEpilogueISK_SL_SL_NS1F_6thread17LinearCombinationISK_Li1EffLNS1K_9ScaleType4KindE0ELNS_15FloatRoundStyleE2ESK_EENS1_15EpilogueDefaultEEEEEvvEEEEvNT_6ParamsE)
        /*0020*/ 	.word	0x00000000
.L_16:


//--------------------- .nv.compat                --------------------------
	.section	.nv.compat,"",@"SHT_CUDA_COMPAT_INFO"
	.align	4
        /*0000*/ 	.byte	0x02, 0x09, 0x01, 0x00, 0x02, 0x02, 0x04, 0x00, 0x02, 0x05, 0x05, 0x00, 0x03, 0x07, 0x01, 0x01
        /*0010*/ 	.byte	0x02, 0x03, 0x01, 0x00, 0x02, 0x06, 0x01, 0x00, 0x04, 0x0b, 0x08, 0x00, 0x00, 0x00, 0x00, 0x00
        /*0020*/ 	.byte	0x00, 0x00, 0x00, 0x00


//--------------------- .nv.info._ZN7cutlass13device_kernelINS_4gemm6kernel13GemmUniversalIN4cute5tupleIJiiiiEEENS1_10collective13CollectiveMmaINS1_37MainloopSm90TmaGmmaWarpSpecializedFP8ILi34ENS5_IJNS4_1CILi2EEENSA_ILi1EEESC_EEENS1_35KernelTmaWarpSpecializedCooperativeEEENS5_IJNSA_ILi192EEENSA_ILi16EEENSA_ILi32EEEEEENS_12float_e4m3_tENS5_IJlSC_lEEESK_SL_NS4_8TiledMMAINS4_8MMA_AtomIJNS4_4SM904GMMA30MMA_64x16x32_F32E4M3E4M3_SS_TNILNSP_7ScaleInE1ELSR_1EEEEEENS4_6LayoutISD_NS5_IJSC_NSA_ILi0EEESV_EEEEENS5_IJNS4_10UnderscoreESY_SY_EEEEENS4_13SM90_TMA_LOADENS4_14ComposedLayoutINS4_7SwizzleILi1ELi4ELi3EEENS4_18smem_ptr_flag_bitsILi8EEENSU_INS5_IJNSA_ILi8EEESI_EEENS5_IJSI_SC_EEEEEEEvNS4_8identityENS4_23SM90_TMA_LOAD_MULTICASTES1B_vS1C_EENS_8epilogue10collective6detail29Sm90TmaWarpSpecializedAdapterINS1G_15DefaultEpilogueISK_SL_SL_NS1F_6thread17LinearCombinationISK_Li1EffLNS1K_9ScaleType4KindE0ELNS_15FloatRoundStyleE2ESK_EENS1_15EpilogueDefaultEEEEEvvEEEEvNT_6ParamsE --------------------------
	.section	.nv.info._ZN7cutlass13device_kernelINS_4gemm6kernel13GemmUniversalIN4cute5tupleIJiiiiEEENS1_10collective13CollectiveMmaINS1_37MainloopSm90TmaGmmaWarpSpecializedFP8ILi34ENS5_IJNS4_1CILi2EEENSA_ILi1EEESC_EEENS1_35KernelTmaWarpSpecializedCooperativeEEENS5_IJNSA_ILi192EEENSA_ILi16EEENSA_ILi32EEEEEENS_12float_e4m3_tENS5_IJlSC_lEEESK_SL_NS4_8TiledMMAINS4_8MMA_AtomIJNS4_4SM904GMMA30MMA_64x16x32_F32E4M3E4M3_SS_TNILNSP_7ScaleInE1ELSR_1EEEEEENS4_6LayoutISD_NS5_IJSC_NSA_ILi0EEESV_EEEEENS5_IJNS4_10UnderscoreESY_SY_EEEEENS4_13SM90_TMA_LOADENS4_14ComposedLayoutINS4_7SwizzleILi1ELi4ELi3EEENS4_18smem_ptr_flag_bitsILi8EEENSU_INS5_IJNSA_ILi8EEESI_EEENS5_IJSI_SC_EEEEEEEvNS4_8identityENS4_23SM90_TMA_LOAD_MULTICASTES1B_vS1C_EENS_8epilogue10collective6detail29Sm90TmaWarpSpecializedAdapterINS1G_15DefaultEpilogueISK_SL_SL_NS1F_6thread17LinearCombinationISK_Li1EffLNS1K_9ScaleType4KindE0ELNS_15FloatRoundStyleE2ESK_EENS1_15EpilogueDefaultEEEEEvvEEEEvNT_6ParamsE,"",@"SHT_CUDA_INFO"
	.sectionflags	@""
	.align	4


	//----- nvinfo : EIATTR_CUDA_API_VERSION
	.align		4
        /*0000*/ 	.byte	0x04, 0x37
        /*0002*/ 	.short	(.L_18 - .L_17)
.L_17:
        /*0004*/ 	.word	0x00000082


	//----- nvinfo : EIATTR_KPARAM_INFO
	.align		4
.L_18:
        /*0008*/ 	.byte	0x04, 0x17
        /*000a*/ 	.short	(.L_20 - .L_19)
.L_19:
        /*000c*/ 	.word	0x00000000
        /*0010*/ 	.short	0x0000
        /*0012*/ 	.short	0x0070
        /*0014*/ 	.byte	0x00, 0xf0, 0x01, 0x10


	//----- nvinfo : EIATTR_SPARSE_MMA_MASK
	.align		4
.L_20:
        /*0018*/ 	.byte	0x03, 0x50
        /*001a*/ 	.short	0x0000


	//----- nvinfo : EIATTR_MAXREG_COUNT
	.align		4
        /*001c*/ 	.byte	0x03, 0x1b
        /*001e*/ 	.short	0x00a8


	//----- nvinfo : EIATTR_NUM_BARRIERS
	.align		4
        /*0020*/ 	.byte	0x02, 0x4c
        /*0022*/ 	.byte	0x01
	.zero		1


	//----- nvinfo : EIATTR_MERCURY_ISA_VERSION
	.align		4
        /*0024*/ 	.byte	0x03, 0x5f
        /*0026*/ 	.short	0x0101


	//----- nvinfo : EIATTR_INT_WARP_WIDE_INSTR_OFFSETS
	.align		4
        /*0028*/ 	.byte	0x04, 0x31
        /*002a*/ 	.short	(.L_22 - .L_21)


	//   ....[0]....
.L_21:
        /*002c*/ 	.word	0x00000890


	//   ....[1]....
        /*0030*/ 	.word	0x000008c0


	//   ....[2]....
        /*0034*/ 	.word	0x00000a60


	//----- nvinfo : EIATTR_COOP_GROUP_MASK_REGIDS
	.align		4
.L_22:
        /*0038*/ 	.byte	0x04, 0x29
        /*003a*/ 	.short	(.L_24 - .L_23)


	//   ....[0]....
.L_23:
        /*003c*/ 	.word	0xffffffff


	//   ....[1]....
        /*0040*/ 	.word	0xffffffff


	//   ....[2]....
        /*0044*/ 	.word	0xffffffff


	//   ....[3]....
        /*0048*/ 	.word	0xffffffff


	//   ....[4]....
        /*004c*/ 	.word	0xffffffff


	//   ....[5]....
        /*0050*/ 	.word	0xffffffff


	//----- nvinfo : EIATTR_COOP_GROUP_INSTR_OFFSETS
	.align		4
.L_24:
        /*0054*/ 	.byte	0x04, 0x28
        /*0056*/ 	.short	(.L_26 - .L_25)


	//   ....[0]....
.L_25:
        /*0058*/ 	.word	0x00000060


	//   ....[1]....
        /*005c*/ 	.word	0x00000070


	//   ....[2]....
        /*0060*/ 	.word	0x00000130


	//   ....[3]....
        /*0064*/ 	.word	0x000006c0


	//   ....[4]....
        /*0068*/ 	.word	0x00000be0


	//   ....[5]....
        /*006c*/ 	.word	0x00001650


	//----- nvinfo : EIATTR_REG_RECONFIG
	.align		4
.L_26:
        /*0070*/ 	.byte	0x01, 0x54
	.zero		2


	//----- nvinfo : EIATTR_MBARRIER_INSTR_OFFSETS
	.align		4
        /*0074*/ 	.byte	0x04, 0x39
        /*0076*/ 	.short	(.L_28 - .L_27)


	//   ....[0]....
.L_27:
        /*0078*/ 	.word	0x00000250
        /*007c*/ 	.word	0x000000ff
        /*0080*/ 	.word	0x00000000
        /*0084*/ 	.short	0x0100
        /*0086*/ 	.byte	0x08
	.zero		1


	//   ....[1]....
        /*0088*/ 	.word	0x00000260
        /*008c*/ 	.word	0x000000ff
        /*0090*/ 	.word	0x00000110
        /*0094*/ 	.short	0x0100
        /*0096*/ 	.byte	0x08
	.zero		1


	//   ....[2]....
        /*0098*/ 	.word	0x00000270
        /*009c*/ 	.word	0x000000ff
        /*00a0*/ 	.word	0x00000008
        /*00a4*/ 	.short	0x0100
        /*00a6*/ 	.byte	0x08
	.zero		1


	//   ....[3]....
        /*00a8*/ 	.word	0x00000280
        /*00ac*/ 	.word	0x000000ff
        /*00b0*/ 	.word	0x00000118
        /*00b4*/ 	.short	0x0100
        /*00b6*/ 	.byte	0x08
	.zero		1


	//   ....[4]....
        /*00b8*/ 	.word	0x00000290
        /*00bc*/ 	.word	0x000000ff
        /*00c0*/ 	.word	0x00000010
        /*00c4*/ 	.short	0x0100
        /*00c6*/ 	.byte	0x08
	.zero		1


	//   ....[5]....
        /*00c8*/ 	.word	0x000002a0
        /*00cc*/ 	.word	0x000000ff
        /*00d0*/ 	.word	0x00000120
        /*00d4*/ 	.short	0x0100
        /*00d6*/ 	.byte	0x08
	.zero		1


	//   ....[6]....
        /*00d8*/ 	.word	0x000002b0
        /*00dc*/ 	.word	0x000000ff
        /*00e0*/ 	.word	0x00000018
        /*00e4*/ 	.short	0x0100
        /*00e6*/ 	.byte	0x08
	.zero		1


	//   ....[7]....
        /*00e8*/ 	.word	0x000002c0
        /*00ec*/ 	.word	0x000000ff
        /*00f0*/ 	.word	0x00000128
        /*00f4*/ 	.short	0x0100
        /*00f6*/ 	.byte	0x08
	.zero		1


	//   ....[8]....
        /*00f8*/ 	.word	0x000002d0
        /*00fc*/ 	.word	0x000000ff
        /*0100*/ 	.word	0x00000020
        /*0104*/ 	.short	0x0100
        /*0106*/ 	.byte	0x08
	.zero		1


	//   ....[9]....
        /*0108*/ 	.word	0x000002e0
        /*010c*/ 	.word	0x000000ff
        /*0110*/ 	.word	0x00000130
        /*0114*/ 	.short	0x0100
        /*0116*/ 	.byte	0x08
	.zero		1


	//   ....[10]....
        /*0118*/ 	.word	0x000002f0
        /*011c*/ 	.word	0x000000ff
        /*0120*/ 	.word	0x00000028
        /*0124*/ 	.short	0x0100
        /*0126*/ 	.byte	0x08
	.zero		1


	//   ....[11]....
        /*0128*/ 	.word	0x00000300
        /*012c*/ 	.word	0x000000ff
        /*0130*/ 	.word	0x00000138
        /*0134*/ 	.short	0x0100
        /*0136*/ 	.byte	0x08
	.zero		1


	//   ....[12]....
        /*0138*/ 	.word	0x00000310
        /*013c*/ 	.word	0x000000ff
        /*0140*/ 	.word	0x00000030
        /*0144*/ 	.short	0x0100
        /*0146*/ 	.byte	0x08
	.zero		1


	//   ....[13]....
        /*0148*/ 	.word	0x00000320
        /*014c*/ 	.word	0x000000ff
        /*0150*/ 	.word	0x00000140
        /*0154*/ 	.short	0x0100
        /*0156*/ 	.byte	0x08
	.zero		1


	//   ....[14]....
        /*0158*/ 	.word	0x00000330
        /*015c*/ 	.word	0x000000ff
        /*0160*/ 	.word	0x00000038
        /*0164*/ 	.short	0x0100
        /*0166*/ 	.byte	0x08
	.zero		1


	//   ....[15]....
        /*0168*/ 	.word	0x00000340
        /*016c*/ 	.word	0x000000ff
        /*0170*/ 	.word	0x00000148
        /*0174*/ 	.short	0x0100
        /*0176*/ 	.byte	0x08
	.zero		1


	//   ....[16]....
        /*0178*/ 	.word	0x00000350
        /*017c*/ 	.word	0x000000ff
        /*0180*/ 	.word	0x00000040
        /*0184*/ 	.short	0x0100
        /*0186*/ 	.byte	0x08
	.zero		1


	//   ....[17]....
        /*0188*/ 	.word	0x00000360
        /*018c*/ 	.word	0x000000ff
        /*0190*/ 	.word	0x00000150
        /*0194*/ 	.short	0x0100
        /*0196*/ 	.byte	0x08
	.zero		1


	//   ....[18]....
        /*0198*/ 	.word	0x00000370
        /*019c*/ 	.word	0x000000ff
        /*01a0*/ 	.word	0x00000048
        /*01a4*/ 	.short	0x0100
        /*01a6*/ 	.byte	0x08
	.zero		1


	//   ....[19]....
        /*01a8*/ 	.word	0x00000380
        /*01ac*/ 	.word	0x000000ff
        /*01b0*/ 	.word	0x00000158
        /*01b4*/ 	.short	0x0100
        /*01b6*/ 	.byte	0x08
	.zero		1


	//   ....[20]....
        /*01b8*/ 	.word	0x00000390
        /*01bc*/ 	.word	0x000000ff
        /*01c0*/ 	.word	0x00000050
        /*01c4*/ 	.short	0x0100
        /*01c6*/ 	.byte	0x08
	.zero		1


	//   ....[21]....
        /*01c8*/ 	.word	0x000003a0
        /*01cc*/ 	.word	0x000000ff
        /*01d0*/ 	.word	0x00000160
        /*01d4*/ 	.short	0x0100
        /*01d6*/ 	.byte	0x08
	.zero		1


	//   ....[22]....
        /*01d8*/ 	.word	0x000003b0
        /*01dc*/ 	.word	0x000000ff
        /*01e0*/ 	.word	0x00000058
        /*01e4*/ 	.short	0x0100
        /*01e6*/ 	.byte	0x08
	.zero		1


	//   ....[23]....
        /*01e8*/ 	.word	0x000003c0
        /*01ec*/ 	.word	0x000000ff
        /*01f0*/ 	.word	0x00000168
        /*01f4*/ 	.short	0x0100
        /*01f6*/ 	.byte	0x08
	.zero		1


	//   ....[24]....
        /*01f8*/ 	.word	0x000003d0
        /*01fc*/ 	.word	0x000000ff
        /*0200*/ 	.word	0x00000060
        /*0204*/ 	.short	0x0100
        /*0206*/ 	.byte	0x08
	.zero		1


	//   ....[25]....
        /*0208*/ 	.word	0x000003e0
        /*020c*/ 	.word	0x000000ff
        /*0210*/ 	.word	0x00000170
        /*0214*/ 	.short	0x0100
        /*0216*/ 	.byte	0x08
	.zero		1


	//   ....[26]....
        /*0218*/ 	.word	0x000003f0
        /*021c*/ 	.word	0x000000ff
        /*0220*/ 	.word	0x00000068
        /*0224*/ 	.short	0x0100
        /*0226*/ 	.byte	0x08
	.zero		1


	//   ....[27]....
        /*0228*/ 	.word	0x00000400
        /*022c*/ 	.word	0x000000ff
        /*0230*/ 	.word	0x00000178
        /*0234*/ 	.short	0x0100
        /*0236*/ 	.byte	0x08
	.zero		1


	//   ....[28]....
        /*0238*/ 	.word	0x00000410
        /*023c*/ 	.word	0x000000ff
        /*0240*/ 	.word	0x00000070
        /*0244*/ 	.short	0x0100
        /*0246*/ 	.byte	0x08
	.zero		1


	//   ....[29]....
        /*0248*/ 	.word	0x00000420
        /*024c*/ 	.word	0x000000ff
        /*0250*/ 	.word	0x00000180
        /*0254*/ 	.short	0x0100
        /*0256*/ 	.byte	0x08
	.zero		1


	//   ....[30]....
        /*0258*/ 	.word	0x00000430
        /*025c*/ 	.word	0x000000ff
        /*0260*/ 	.word	0x00000078
        /*0264*/ 	.short	0x0100
        /*0266*/ 	.byte	0x08
	.zero		1


	//   ....[31]....
        /*0268*/ 	.word	0x00000440
        /*026c*/ 	.word	0x000000ff
        /*0270*/ 	.word	0x00000188
        /*0274*/ 	.short	0x0100
        /*0276*/ 	.byte	0x08
	.zero		1


	//   ....[32]....
        /*0278*/ 	.word	0x00000450
        /*027c*/ 	.word	0x000000ff
        /*0280*/ 	.word	0x00000080
        /*0284*/ 	.short	0x0100
        /*0286*/ 	.byte	0x08
	.zero		1


	//   ....[33]....
        /*0288*/ 	.word	0x00000460
        /*028c*/ 	.word	0x000000ff
        /*0290*/ 	.word	0x00000190
        /*0294*/ 	.short	0x0100
        /*0296*/ 	.byte	0x08
	.zero		1


	//   ....[34]....
        /*0298*/ 	.word	0x00000470
        /*029c*/ 	.word	0x000000ff
        /*02a0*/ 	.word	0x00000088
        /*02a4*/ 	.short	0x0100
        /*02a6*/ 	.byte	0x08
	.zero		1


	//   ....[35]....
        /*02a8*/ 	.word	0x00000480
        /*02ac*/ 	.word	0x000000ff
        /*02b0*/ 	.word	0x00000198
        /*02b4*/ 	.short	0x0100
        /*02b6*/ 	.byte	0x08
	.zero		1


	//   ....[36]....
        /*02b8*/ 	.word	0x00000490
        /*02bc*/ 	.word	0x000000ff
        /*02c0*/ 	.word	0x00000090
        /*02c4*/ 	.short	0x0100
        /*02c6*/ 	.byte	0x08
	.zero		1


	//   ....[37]....
        /*02c8*/ 	.word	0x000004a0
        /*02cc*/ 	.word	0x000000ff
        /*02d0*/ 	.word	0x000001a0
        /*02d4*/ 	.short	0x0100
        /*02d6*/ 	.byte	0x08
	.zero		1


	//   ....[38]....
        /*02d8*/ 	.word	0x000004b0
        /*02dc*/ 	.word	0x000000ff
        /*02e0*/ 	.word	0x00000098
        /*02e4*/ 	.short	0x0100
        /*02e6*/ 	.byte	0x08
	.zero		1


	//   ....[39]....
        /*02e8*/ 	.word	0x000004c0
        /*02ec*/ 	.word	0x000000ff
        /*02f0*/ 	.word	0x000001a8
        /*02f4*/ 	.short	0x0100
        /*02f6*/ 	.byte	0x08
	.zero		1


	//   ....[40]....
        /*02f8*/ 	.word	0x000004d0
        /*02fc*/ 	.word	0x000000ff
        /*0300*/ 	.word	0x000000a0
        /*0304*/ 	.short	0x0100
        /*0306*/ 	.byte	0x08
	.zero		1


	//   ....[41]....
        /*0308*/ 	.word	0x000004e0
        /*030c*/ 	.word	0x000000ff
        /*0310*/ 	.word	0x000001b0
        /*0314*/ 	.short	0x0100
        /*0316*/ 	.byte	0x08
	.zero		1


	//   ....[42]....
        /*0318*/ 	.word	0x000004f0
        /*031c*/ 	.word	0x000000ff
        /*0320*/ 	.word	0x000000a8
        /*0324*/ 	.short	0x0100
        /*0326*/ 	.byte	0x08
	.zero		1


	//   ....[43]....
        /*0328*/ 	.word	0x00000500
        /*032c*/ 	.word	0x000000ff
        /*0330*/ 	.word	0x000001b8
        /*0334*/ 	.short	0x0100
        /*0336*/ 	.byte	0x08
	.zero		1


	//   ....[44]....
        /*0338*/ 	.word	0x00000510
        /*033c*/ 	.word	0x000000ff
        /*0340*/ 	.word	0x000000b0
        /*0344*/ 	.short	0x0100
        /*0346*/ 	.byte	0x08
	.zero		1


	//   ....[45]....
        /*0348*/ 	.word	0x00000520
        /*034c*/ 	.word	0x000000ff
        /*0350*/ 	.word	0x000001c0
        /*0354*/ 	.short	0x0100
        /*0356*/ 	.byte	0x08
	.zero		1


	//   ....[46]....
        /*0358*/ 	.word	0x00000530
        /*035c*/ 	.word	0x000000ff
        /*0360*/ 	.word	0x000000b8
        /*0364*/ 	.short	0x0100
        /*0366*/ 	.byte	0x08
	.zero		1


	//   ....[47]....
        /*0368*/ 	.word	0x00000540
        /*036c*/ 	.word	0x000000ff
        /*0370*/ 	.word	0x000001c8
        /*0374*/ 	.short	0x0100
        /*0376*/ 	.byte	0x08
	.zero		1


	//   ....[48]....
        /*0378*/ 	.word	0x00000550
        /*037c*/ 	.word	0x000000ff
        /*0380*/ 	.word	0x000000c0
        /*0384*/ 	.short	0x0100
        /*0386*/ 	.byte	0x08
	.zero		1


	//   ....[49]....
        /*0388*/ 	.word	0x00000560
        /*038c*/ 	.word	0x000000ff
        /*0390*/ 	.word	0x000001d0
        /*0394*/ 	.short	0x0100
        /*0396*/ 	.byte	0x08
	.zero		1


	//   ....[50]....
        /*0398*/ 	.word	0x00000570
        /*039c*/ 	.word	0x000000ff
        /*03a0*/ 	.word	0x000000c8
        /*03a4*/ 	.short	0x0100
        /*03a6*/ 	.byte	0x08
	.zero		1


	//   ....[51]....
        /*03a8*/ 	.word	0x00000580
        /*03ac*/ 	.word	0x000000ff
        /*03b0*/ 	.word	0x000001d8
        /*03b4*/ 	.short	0x0100
        /*03b6*/ 	.byte	0x08
	.zero		1


	//   ....[52]....
        /*03b8*/ 	.word	0x00000590
        /*03bc*/ 	.word	0x000000ff
        /*03c0*/ 	.word	0x000000d0
        /*03c4*/ 	.short	0x0100
        /*03c6*/ 	.byte	0x08
	.zero		1


	//   ....[53]....
        /*03c8*/ 	.word	0x000005a0
        /*03cc*/ 	.word	0x000000ff
        /*03d0*/ 	.word	0x000001e0
        /*03d4*/ 	.short	0x0100
        /*03d6*/ 	.byte	0x08
	.zero		1


	//   ....[54]....
        /*03d8*/ 	.word	0x000005b0
        /*03dc*/ 	.word	0x000000ff
        /*03e0*/ 	.word	0x000000d8
        /*03e4*/ 	.short	0x0100
        /*03e6*/ 	.byte	0x08
	.zero		1


	//   ....[55]....
        /*03e8*/ 	.word	0x000005c0
        /*03ec*/ 	.word	0x000000ff
        /*03f0*/ 	.word	0x000001e8
        /*03f4*/ 	.short	0x0100
        /*03f6*/ 	.byte	0x08
	.zero		1


	//   ....[56]....
        /*03f8*/ 	.word	0x000005d0
        /*03fc*/ 	.word	0x000000ff
        /*0400*/ 	.word	0x000000e0
        /*0404*/ 	.short	0x0100
        /*0406*/ 	.byte	0x08
	.zero		1


	//   ....[57]....
        /*0408*/ 	.word	0x000005e0
        /*040c*/ 	.word	0x000000ff
        /*0410*/ 	.word	0x000001f0
        /*0414*/ 	.short	0x0100
        /*0416*/ 	.byte	0x08
	.zero		1


	//   ....[58]....
        /*0418*/ 	.word	0x000005f0
        /*041c*/ 	.word	0x000000ff
        /*0420*/ 	.word	0x000000e8
        /*0424*/ 	.short	0x0100
        /*0426*/ 	.byte	0x08
	.zero		1


	//   ....[59]....
        /*0428*/ 	.word	0x00000600
        /*042c*/ 	.word	0x000000ff
        /*0430*/ 	.word	0x000001f8
        /*0434*/ 	.short	0x0100
        /*0436*/ 	.byte	0x08
	.zero		1


	//   ....[60]....
        /*0438*/ 	.word	0x00000610
        /*043c*/ 	.word	0x000000ff
        /*0440*/ 	.word	0x000000f0
        /*0444*/ 	.short	0x0100
        /*0446*/ 	.byte	0x08
	.zero		1


	//   ....[61]....
        /*0448*/ 	.word	0x00000620
        /*044c*/ 	.word	0x000000ff
        /*0450*/ 	.word	0x00000200
        /*0454*/ 	.short	0x0100
        /*0456*/ 	.byte	0x08
	.zero		1


	//   ....[62]....
        /*0458*/ 	.word	0x00000630
        /*045c*/ 	.word	0x000000ff
        /*0460*/ 	.word	0x000000f8
        /*0464*/ 	.short	0x0100
        /*0466*/ 	.byte	0x08
	.zero		1


	//   ....[63]....
        /*0468*/ 	.word	0x00000640
        /*046c*/ 	.word	0x000000ff
        /*0470*/ 	.word	0x00000208
        /*0474*/ 	.short	0x0100
        /*0476*/ 	.byte	0x08
	.zero		1


	//   ....[64]....
        /*0478*/ 	.word	0x00000650
        /*047c*/ 	.word	0x000000ff
        /*0480*/ 	.word	0x00000100
        /*0484*/ 	.short	0x0100
        /*0486*/ 	.byte	0x08
	.zero		1


	//   ....[65]....
        /*0488*/ 	.word	0x00000660
        /*048c*/ 	.word	0x000000ff
        /*0490*/ 	.word	0x00000210
        /*0494*/ 	.short	0x0100
        /*0496*/ 	.byte	0x08
	.zero		1


	//   ....[66]....
        /*0498*/ 	.word	0x00000670
        /*049c*/ 	.word	0x000000ff
        /*04a0*/ 	.word	0x00000108
        /*04a4*/ 	.short	0x0100
        /*04a6*/ 	.byte	0x08
	.zero		1


	//   ....[67]....
        /*04a8*/ 	.word	0x00000680
        /*04ac*/ 	.word	0x000000ff
        /*04b0*/ 	.word	0x00000218
        /*04b4*/ 	.short	0x0100
        /*04b6*/ 	.byte	0x08
	.zero		1


	//   ....[68]....
        /*04b8*/ 	.word	0x00000af0
        /*04bc*/ 	.word	0x000000ff
        /*04c0*/ 	.word	0x00000230
        /*04c4*/ 	.short	0x0100
        /*04c6*/ 	.byte	0x06
	.zero		1


	//   ....[69]....
        /*04c8*/ 	.word	0x00000b80
        /*04cc*/ 	.word	0x000000ff
        /*04d0*/ 	.word	0x00000238
        /*04d4*/ 	.short	0x0100
        /*04d6*/ 	.byte	0x06
	.zero		1


	//   ....[70]....
        /*04d8*/ 	.word	0x00001890
        /*04dc*/ 	.word	0x000000ff
        /*04e0*/ 	.word	0x00000000
        /*04e4*/ 	.short	0x010a
        /*04e6*/ 	.byte	0x06
	.zero		1


	//   ....[71]....
        /*04e8*/ 	.word	0x000018d0
        /*04ec*/ 	.word	0x000000ff
        /*04f0*/ 	.word	0x00000000
        /*04f4*/ 	.short	0x010a
        /*04f6*/ 	.byte	0x06
	.zero		1


	//   ....[72]....
        /*04f8*/ 	.word	0x00001d80
        /*04fc*/ 	.word	0x000000ff
        /*0500*/ 	.word	0x00000000
        /*0504*/ 	.short	0x010a
        /*0506*/ 	.byte	0x0c
	.zero		1


	//   ....[73]....
        /*0508*/ 	.word	0x00001dc0
        /*050c*/ 	.word	0x000000ff
        /*0510*/ 	.word	0x00000000
        /*0514*/ 	.short	0x010a
        /*0516*/ 	.byte	0x0c
	.zero		1


	//   ....[74]....
        /*0518*/ 	.word	0x000020e0
        /*051c*/ 	.word	0x0000000a
        /*0520*/ 	.word	0x00000000
        /*0524*/ 	.short	0x0101
        /*0526*/ 	.byte	0x3f
	.zero		1


	//   ....[75]....
        /*0528*/ 	.word	0x00002480
        /*052c*/ 	.word	0x00000004
        /*0530*/ 	.word	0x00000000
        /*0534*/ 	.short	0x0101
        /*0536*/ 	.byte	0x3f
	.zero		1


	//   ....[76]....
        /*0538*/ 	.word	0x00004c40
        /*053c*/ 	.word	0x00000015
        /*0540*/ 	.word	0x00000110
        /*0544*/ 	.short	0x010a
        /*0546*/ 	.byte	0x3f
	.zero		1


	//   ....[77]....
        /*0548*/ 	.word	0x00004fd0
        /*054c*/ 	.word	0x00000004
        /*0550*/ 	.word	0x00000238
        /*0554*/ 	.short	0x0101
        /*0556*/ 	.byte	0x3f
	.zero		1


	//   ....[78]....
        /*0558*/ 	.word	0x00005720
        /*055c*/ 	.word	0x00000006
        /*0560*/ 	.word	0x00000000
        /*0564*/ 	.short	0x010a
        /*0566*/ 	.byte	0x3f
	.zero		1


	//   ....[79]....
        /*0568*/ 	.word	0x000057a0
        /*056c*/ 	.word	0x00000007
        /*0570*/ 	.word	0x00000000
        /*0574*/ 	.short	0x010a
        /*0576*/ 	.byte	0x3f
	.zero		1


	//   ....[80]....
        /*0578*/ 	.word	0x00005830
        /*057c*/ 	.word	0x00000006
        /*0580*/ 	.word	0x00000000
        /*0584*/ 	.short	0x010a
        /*0586*/ 	.byte	0x3f
	.zero		1


	//   ....[81]....
        /*0588*/ 	.word	0x000058c0
        /*058c*/ 	.word	0x00000009
        /*0590*/ 	.word	0x00000000
        /*0594*/ 	.short	0x010a
        /*0596*/ 	.byte	0x3f
	.zero		1


	//   ....[82]....
        /*0598*/ 	.word	0x00005950
        /*059c*/ 	.word	0x00000006
        /*05a0*/ 	.word	0x00000000
        /*05a4*/ 	.short	0x010a
        /*05a6*/ 	.byte	0x3f
	.zero		1


	//   ....[83]....
        /*05a8*/ 	.word	0x000059e0
        /*05ac*/ 	.word	0x00000009
        /*05b0*/ 	.word	0x00000000
        /*05b4*/ 	.short	0x010a
        /*05b6*/ 	.byte	0x3f
	.zero		1


	//   ....[84]....
        /*05b8*/ 	.word	0x00005a70
        /*05bc*/ 	.word	0x00000006
        /*05c0*/ 	.word	0x00000000
        /*05c4*/ 	.short	0x010a
        /*05c6*/ 	.byte	0x3f
	.zero		1


	//   ....[85]....
        /*05c8*/ 	.word	0x00005b00
        /*05cc*/ 	.word	0x00000009
        /*05d0*/ 	.word	0x00000000
        /*05d4*/ 	.short	0x010a
        /*05d6*/ 	.byte	0x3f
	.zero		1


	//   ....[86]....
        /*05d8*/ 	.word	0x00005b90
        /*05dc*/ 	.word	0x00000006
        /*05e0*/ 	.word	0x00000000
        /*05e4*/ 	.short	0x010a
        /*05e6*/ 	.byte	0x3f
	.zero		1


	//   ....[87]....
        /*05e8*/ 	.word	0x00005c20
        /*05ec*/ 	.word	0x00000009
        /*05f0*/ 	.word	0x00000000
        /*05f4*/ 	.short	0x010a
        /*05f6*/ 	.byte	0x3f
	.zero		1


	//   ....[88]....
        /*05f8*/ 	.word	0x00005cb0
        /*05fc*/ 	.word	0x00000006
        /*0600*/ 	.word	0x00000000
        /*0604*/ 	.short	0x010a
        /*0606*/ 	.byte	0x3f
	.zero		1


	//   ....[89]....
        /*0608*/ 	.word	0x00005d40
        /*060c*/ 	.word	0x00000009
        /*0610*/ 	.word	0x00000000
        /*0614*/ 	.short	0x010a
        /*0616*/ 	.byte	0x3f
	.zero		1


	//   ....[90]....
        /*0618*/ 	.word	0x00005dd0
        /*061c*/ 	.word	0x00000006
        /*0620*/ 	.word	0x00000000
        /*0624*/ 	.short	0x010a
        /*0626*/ 	.byte	0x3f
	.zero		1


	//   ....[91]....
        /*0628*/ 	.word	0x00005e60
        /*062c*/ 	.word	0x00000009
        /*0630*/ 	.word	0x00000000
        /*0634*/ 	.short	0x010a
        /*0636*/ 	.byte	0x3f
	.zero		1


	//   ....[92]....
        /*0638*/ 	.word	0x00005ef0
        /*063c*/ 	.word	0x00000006
        /*0640*/ 	.word	0x00000000
        /*0644*/ 	.short	0x010a
        /*0646*/ 	.byte	0x3f
	.zero		1


	//   ....[93]....
        /*0648*/ 	.word	0x00005f80
        /*064c*/ 	.word	0x00000009
        /*0650*/ 	.word	0x00000000
        /*0654*/ 	.short	0x010a
        /*0656*/ 	.byte	0x3f
	.zero		1


	//   ....[94]....
        /*0658*/ 	.word	0x00006010
        /*065c*/ 	.word	0x00000006
        /*0660*/ 	.word	0x00000000
        /*0664*/ 	.short	0x010a
        /*0666*/ 	.byte	0x3f
	.zero		1


	//   ....[95]....
        /*0668*/ 	.word	0x000060a0
        /*066c*/ 	.word	0x00000009
        /*0670*/ 	.word	0x00000000
        /*0674*/ 	.short	0x010a
        /*0676*/ 	.byte	0x3f
	.zero		1


	//   ....[96]....
        /*0678*/ 	.word	0x00006130
        /*067c*/ 	.word	0x00000006
        /*0680*/ 	.word	0x00000000
        /*0684*/ 	.short	0x010a
        /*0686*/ 	.byte	0x3f
	.zero		1


	//   ....[97]....
        /*0688*/ 	.word	0x000061c0
        /*068c*/ 	.word	0x00000009
        /*0690*/ 	.word	0x00000000
        /*0694*/ 	.short	0x010a
        /*0696*/ 	.byte	0x3f
	.zero		1


	//   ....[98]....
        /*0698*/ 	.word	0x00006250
        /*069c*/ 	.word	0x00000006
        /*06a0*/ 	.word	0x00000000
        /*06a4*/ 	.short	0x010a
        /*06a6*/ 	.byte	0x3f
	.zero		1


	//   ....[99]....
        /*06a8*/ 	.word	0x000062e0
        /*06ac*/ 	.word	0x00000009
        /*06b0*/ 	.word	0x00000000
        /*06b4*/ 	.short	0x010a
        /*06b6*/ 	.byte	0x3f
	.zero		1


	//   ....[100]....
        /*06b8*/ 	.word	0x00006370
        /*06bc*/ 	.word	0x00000006
        /*06c0*/ 	.word	0x00000000
        /*06c4*/ 	.short	0x010a
        /*06c6*/ 	.byte	0x3f
	.zero		1


	//   ....[101]....
        /*06c8*/ 	.word	0x00006400
        /*06cc*/ 	.word	0x00000009
        /*06d0*/ 	.word	0x00000000
        /*06d4*/ 	.short	0x010a
        /*06d6*/ 	.byte	0x3f
	.zero		1


	//   ....[102]....
        /*06d8*/ 	.word	0x00006490
        /*06dc*/ 	.word	0x00000006
        /*06e0*/ 	.word	0x00000000
        /*06e4*/ 	.short	0x010a
        /*06e6*/ 	.byte	0x3f
	.zero		1


	//   ....[103]....
        /*06e8*/ 	.word	0x00006520
        /*06ec*/ 	.word	0x00000009
        /*06f0*/ 	.word	0x00000000
        /*06f4*/ 	.short	0x010a
        /*06f6*/ 	.byte	0x3f
	.zero		1


	//   ....[104]....
        /*06f8*/ 	.word	0x000065b0
        /*06fc*/ 	.word	0x00000006
        /*0700*/ 	.word	0x00000000
        /*0704*/ 	.short	0x010a
        /*0706*/ 	.byte	0x3f
	.zero		1


	//   ....[105]....
        /*0708*/ 	.word	0x00006640
        /*070c*/ 	.word	0x00000009
        /*0710*/ 	.word	0x00000000
        /*0714*/ 	.short	0x010a
        /*0716*/ 	.byte	0x3f
	.zero		1


	//   ....[106]....
        /*0718*/ 	.word	0x000066d0
        /*071c*/ 	.word	0x00000006
        /*0720*/ 	.word	0x00000000
        /*0724*/ 	.short	0x010a
        /*0726*/ 	.byte	0x3f
	.zero		1


	//   ....[107]....
        /*0728*/ 	.word	0x00006760
        /*072c*/ 	.word	0x00000009
        /*0730*/ 	.word	0x00000000
        /*0734*/ 	.short	0x010a
        /*0736*/ 	.byte	0x3f
	.zero		1


	//   ....[108]....
        /*0738*/ 	.word	0x000067f0
        /*073c*/ 	.word	0x00000006
        /*0740*/ 	.word	0x00000000
        /*0744*/ 	.short	0x010a
        /*0746*/ 	.byte	0x3f
	.zero		1


	//   ....[109]....
        /*0748*/ 	.word	0x00006880
        /*074c*/ 	.word	0x00000009
        /*0750*/ 	.word	0x00000000
        /*0754*/ 	.short	0x010a
        /*0756*/ 	.byte	0x3f
	.zero		1


	//   ....[110]....
        /*0758*/ 	.word	0x00006910
        /*075c*/ 	.word	0x00000006
        /*0760*/ 	.word	0x00000000
        /*0764*/ 	.short	0x010a
        /*0766*/ 	.byte	0x3f
	.zero		1


	//   ....[111]....
        /*0768*/ 	.word	0x000069a0
        /*076c*/ 	.word	0x00000003
        /*0770*/ 	.word	0x00000000
        /*0774*/ 	.short	0x010a
        /*0776*/ 	.byte	0x3f
	.zero		1


	//   ....[112]....
        /*0778*/ 	.word	0x00006a10
        /*077c*/ 	.word	0x00000005
        /*0780*/ 	.word	0x00000000
        /*0784*/ 	.short	0x010a
        /*0786*/ 	.byte	0x3f
	.zero		1


	//   ....[113]....
        /*0788*/ 	.word	0x00006a70
        /*078c*/ 	.word	0x0000000b
        /*0790*/ 	.word	0x00000000
        /*0794*/ 	.short	0x010a
        /*0796*/ 	.byte	0x3f
	.zero		1


	//   ....[114]....
        /*0798*/ 	.word	0x00006b40
        /*079c*/ 	.word	0x00000015
        /*07a0*/ 	.word	0x00000110
        /*07a4*/ 	.short	0x010a
        /*07a6*/ 	.byte	0x3f
	.zero		1


	//   ....[115]....
        /*07a8*/ 	.word	0x00006c10
        /*07ac*/ 	.word	0x00000006
        /*07b0*/ 	.word	0x00000000
        /*07b4*/ 	.short	0x010a
        /*07b6*/ 	.byte	0x3f
	.zero		1


	//   ....[116]....
        /*07b8*/ 	.word	0x00006c60
        /*07bc*/ 	.word	0x00000007
        /*07c0*/ 	.word	0x00000000
        /*07c4*/ 	.short	0x010a
        /*07c6*/ 	.byte	0x3f
	.zero		1


	//   ....[117]....
        /*07c8*/ 	.word	0x00006cb0
        /*07cc*/ 	.word	0x00000006
        /*07d0*/ 	.word	0x00000000
        /*07d4*/ 	.short	0x010a
        /*07d6*/ 	.byte	0x3f
	.zero		1


	//   ....[118]....
        /*07d8*/ 	.word	0x00006d00
        /*07dc*/ 	.word	0x00000009
        /*07e0*/ 	.word	0x00000000
        /*07e4*/ 	.short	0x010a
        /*07e6*/ 	.byte	0x3f
	.zero		1


	//   ....[119]....
        /*07e8*/ 	.word	0x00006d50
        /*07ec*/ 	.word	0x00000006
        /*07f0*/ 	.word	0x00000000
        /*07f4*/ 	.short	0x010a
        /*07f6*/ 	.byte	0x3f
	.zero		1


	//   ....[120]....
        /*07f8*/ 	.word	0x00006da0
        /*07fc*/ 	.word	0x00000009
        /*0800*/ 	.word	0x00000000
        /*0804*/ 	.short	0x010a
        /*0806*/ 	.byte	0x3f
	.zero		1


	//   ....[121]....
        /*0808*/ 	.word	0x00006df0
        /*080c*/ 	.word	0x00000006
        /*0810*/ 	.word	0x00000000
        /*0814*/ 	.short	0x010a
        /*0816*/ 	.byte	0x3f
	.zero		1


	//   ....[122]....
        /*0818*/ 	.word	0x00006e40
        /*081c*/ 	.word	0x00000009
        /*0820*/ 	.word	0x00000000
        /*0824*/ 	.short	0x010a
        /*0826*/ 	.byte	0x3f
	.zero		1


	//   ....[123]....
        /*0828*/ 	.word	0x00006e90
        /*082c*/ 	.word	0x00000006
        /*0830*/ 	.word	0x00000000
        /*0834*/ 	.short	0x010a
        /*0836*/ 	.byte	0x3f
	.zero		1


	//   ....[124]....
        /*0838*/ 	.word	0x00006ee0
        /*083c*/ 	.word	0x00000009
        /*0840*/ 	.word	0x00000000
        /*0844*/ 	.short	0x010a
        /*0846*/ 	.byte	0x3f
	.zero		1


	//   ....[125]....
        /*0848*/ 	.word	0x00006f30
        /*084c*/ 	.word	0x00000006
        /*0850*/ 	.word	0x00000000
        /*0854*/ 	.short	0x010a
        /*0856*/ 	.byte	0x3f
	.zero		1


	//   ....[126]....
        /*0858*/ 	.word	0x00006f80
        /*085c*/ 	.word	0x00000009
        /*0860*/ 	.word	0x00000000
        /*0864*/ 	.short	0x010a
        /*0866*/ 	.byte	0x3f
	.zero		1


	//   ....[127]....
        /*0868*/ 	.word	0x00006fd0
        /*086c*/ 	.word	0x00000006
        /*0870*/ 	.word	0x00000000
        /*0874*/ 	.short	0x010a
        /*0876*/ 	.byte	0x3f
	.zero		1


	//   ....[128]....
        /*0878*/ 	.word	0x00007020
        /*087c*/ 	.word	0x00000009
        /*0880*/ 	.word	0x00000000
        /*0884*/ 	.short	0x010a
        /*0886*/ 	.byte	0x3f
	.zero		1


	//   ....[129]....
        /*0888*/ 	.word	0x00007070
        /*088c*/ 	.word	0x00000006
        /*0890*/ 	.word	0x00000000
        /*0894*/ 	.short	0x010a
        /*0896*/ 	.byte	0x3f
	.zero		1


	//   ....[130]....
        /*0898*/ 	.word	0x000070c0
        /*089c*/ 	.word	0x00000009
        /*08a0*/ 	.word	0x00000000
        /*08a4*/ 	.short	0x010a
        /*08a6*/ 	.byte	0x3f
	.zero		1


	//   ....[131]....
        /*08a8*/ 	.word	0x00007110
        /*08ac*/ 	.word	0x00000006
        /*08b0*/ 	.word	0x00000000
        /*08b4*/ 	.short	0x010a
        /*08b6*/ 	.byte	0x3f
	.zero		1


	//   ....[132]....
        /*08b8*/ 	.word	0x00007160
        /*08bc*/ 	.word	0x00000009
        /*08c0*/ 	.word	0x00000000
        /*08c4*/ 	.short	0x010a
        /*08c6*/ 	.byte	0x3f
	.zero		1


	//   ....[133]....
        /*08c8*/ 	.word	0x000071b0
        /*08cc*/ 	.word	0x00000006
        /*08d0*/ 	.word	0x00000000
        /*08d4*/ 	.short	0x010a
        /*08d6*/ 	.byte	0x3f
	.zero		1


	//   ....[134]....
        /*08d8*/ 	.word	0x00007200
        /*08dc*/ 	.word	0x00000009
        /*08e0*/ 	.word	0x00000000
        /*08e4*/ 	.short	0x010a
        /*08e6*/ 	.byte	0x3f
	.zero		1


	//   ....[135]....
        /*08e8*/ 	.word	0x00007250
        /*08ec*/ 	.word	0x00000006
        /*08f0*/ 	.word	0x00000000
        /*08f4*/ 	.short	0x010a
        /*08f6*/ 	.byte	0x3f
	.zero		1


	//   ....[136]....
        /*08f8*/ 	.word	0x000072a0
        /*08fc*/ 	.word	0x00000009
        /*0900*/ 	.word	0x00000000
        /*0904*/ 	.short	0x010a
        /*0906*/ 	.byte	0x3f
	.zero		1


	//   ....[137]....
        /*0908*/ 	.word	0x000072f0
        /*090c*/ 	.word	0x00000006
        /*0910*/ 	.word	0x00000000
        /*0914*/ 	.short	0x010a
        /*0916*/ 	.byte	0x3f
	.zero		1


	//   ....[138]....
        /*0918*/ 	.word	0x00007340
        /*091c*/ 	.word	0x00000009
        /*0920*/ 	.word	0x00000000
        /*0924*/ 	.short	0x010a
        /*0926*/ 	.byte	0x3f
	.zero		1


	//   ....[139]....
        /*0928*/ 	.word	0x00007390
        /*092c*/ 	.word	0x00000006
        /*0930*/ 	.word	0x00000000
        /*0934*/ 	.short	0x010a
        /*0936*/ 	.byte	0x3f
	.zero		1


	//   ....[140]....
        /*0938*/ 	.word	0x000073e0
        /*093c*/ 	.word	0x00000009
        /*0940*/ 	.word	0x00000000
        /*0944*/ 	.short	0x010a
        /*0946*/ 	.byte	0x3f
	.zero		1


	//   ....[141]....
        /*0948*/ 	.word	0x00007430
        /*094c*/ 	.word	0x00000006
        /*0950*/ 	.word	0x00000000
        /*0954*/ 	.short	0x010a
        /*0956*/ 	.byte	0x3f
	.zero		1


	//   ....[142]....
        /*0958*/ 	.word	0x00007480
        /*095c*/ 	.word	0x00000009
        /*0960*/ 	.word	0x00000000
        /*0964*/ 	.short	0x010a
        /*0966*/ 	.byte	0x3f
	.zero		1


	//   ....[143]....
        /*0968*/ 	.word	0x000074d0
        /*096c*/ 	.word	0x00000006
        /*0970*/ 	.word	0x00000000
        /*0974*/ 	.short	0x010a
        /*0976*/ 	.byte	0x3f
	.zero		1


	//   ....[144]....
        /*0978*/ 	.word	0x00007520
        /*097c*/ 	.word	0x00000009
        /*0980*/ 	.word	0x00000000
        /*0984*/ 	.short	0x010a
        /*0986*/ 	.byte	0x3f
	.zero		1


	//   ....[145]....
        /*0988*/ 	.word	0x00007570
        /*098c*/ 	.word	0x00000006
        /*0990*/ 	.word	0x00000000
        /*0994*/ 	.short	0x010a
        /*0996*/ 	.byte	0x3f
	.zero		1


	//   ....[146]....
        /*0998*/ 	.word	0x000075c0
        /*099c*/ 	.word	0x00000009
        /*09a0*/ 	.word	0x00000000
        /*09a4*/ 	.short	0x010a
        /*09a6*/ 	.byte	0x3f
	.zero		1


	//   ....[147]....
        /*09a8*/ 	.word	0x00007610
        /*09ac*/ 	.word	0x00000006
        /*09b0*/ 	.word	0x00000000
        /*09b4*/ 	.short	0x010a
        /*09b6*/ 	.byte	0x3f
	.zero		1


	//----- nvinfo : EIATTR_NUM_MBARRIERS
	.align		4
.L_28:
        /*09b8*/ 	.byte	0x03, 0x38
        /*09ba*/ 	.short	0x0046


	//----- nvinfo : EIATTR_EXIT_INSTR_OFFSETS
	.align		4
        /*09bc*/ 	.byte	0x04, 0x1c
        /*09be*/ 	.short	(.L_30 - .L_29)


	//   ....[0]....
.L_29:
        /*09c0*/ 	.word	0x00000d40


	//   ....[1]....
        /*09c4*/ 	.word	0x00001520


	//   ....[2]....
        /*09c8*/ 	.word	0x00004350


	//   ....[3]....
        /*09cc*/ 	.word	0x000048b0


	//   ....[4]....
        /*09d0*/ 	.word	0x000069f0


	//----- nvinfo : EIATTR_MAX_THREADS
	.align		4
.L_30:
        /*09d4*/ 	.byte	0x04, 0x05
        /*09d6*/ 	.short	(.L_32 - .L_31)
.L_31:
        /*09d8*/ 	.word	0x00000180
        /*09dc*/ 	.word	0x00000001
        /*09e0*/ 	.word	0x00000001


	//----- nvinfo : EIATTR_CRS_STACK_SIZE
	.align		4
.L_32:
        /*09e4*/ 	.byte	0x04, 0x1e
        /*09e6*/ 	.short	(.L_34 - .L_33)
.L_33:
        /*09e8*/ 	.word	0x00000000


	//----- nvinfo : EIATTR_CBANK_PARAM_SIZE
	.align		4
.L_34:
        /*09ec*/ 	.byte	0x03, 0x19
        /*09ee*/ 	.short	0x0470


	//----- nvinfo : EIATTR_PARAM_CBANK
	.align		4
        /*09f0*/ 	.byte	0x04, 0x0a
        /*09f2*/ 	.short	(.L_36 - .L_35)
	.align		4
.L_35:
        /*09f4*/ 	.word	index@(.nv.constant0._ZN7cutlass13device_kernelINS_4gemm6kernel13GemmUniversalIN4cute5tupleIJiiiiEEENS1_10collective13CollectiveMmaINS1_37MainloopSm90TmaGmmaWarpSpecializedFP8ILi34ENS5_IJNS4_1CILi2EEENSA_ILi1EEESC_EEENS1_35KernelTmaWarpSpecializedCooperativeEEENS5_IJNSA_ILi192EEENSA_ILi16EEENSA_ILi32EEEEEENS_12float_e4m3_tENS5_IJlSC_lEEESK_SL_NS4_8TiledMMAINS4_8MMA_AtomIJNS4_4SM904GMMA30MMA_64x16x32_F32E4M3E4M3_SS_TNILNSP_7ScaleInE1ELSR_1EEEEEENS4_6LayoutISD_NS5_IJSC_NSA_ILi0EEESV_EEEEENS5_IJNS4_10UnderscoreESY_SY_EEEEENS4_13SM90_TMA_LOADENS4_14ComposedLayoutINS4_7SwizzleILi1ELi4ELi3EEENS4_18smem_ptr_flag_bitsILi8EEENSU_INS5_IJNSA_ILi8EEESI_EEENS5_IJSI_SC_EEEEEEEvNS4_8identityENS4_23SM90_TMA_LOAD_MULTICASTES1B_vS1C_EENS_8epilogue10collective6detail29Sm90TmaWarpSpecializedAdapterINS1G_15DefaultEpilogueISK_SL_SL_NS1F_6thread17LinearCombinationISK_Li1EffLNS1K_9ScaleType4KindE0ELNS_15FloatRoundStyleE2ESK_EENS1_15EpilogueDefaultEEEEEvvEEEEvNT_6ParamsE)
        /*09f8*/ 	.short	0x0210
        /*09fa*/ 	.short	0x0470


	//----- nvinfo : EIATTR_SW_WAR
	.align		4
.L_36:
        /*09fc*/ 	.byte	0x04, 0x36
        /*09fe*/ 	.short	(.L_38 - .L_37)
.L_37:
        /*0a00*/ 	.word	0x00000008
.L_38:


//--------------------- .nv.callgraph             --------------------------
	.section	.nv.callgraph,"",@"SHT_CUDA_CALLGRAPH"
	.align	4
	.sectionentsize	8
	.align		4
        /*0000*/ 	.word	0x00000000
	.align		4
        /*0004*/ 	.word	0xffffffff
	.align		4
        /*0008*/ 	.word	0x00000000
	.align		4
        /*000c*/ 	.word	0xfffffffe
	.align		4
        /*0010*/ 	.word	0x00000000
	.align		4
        /*0014*/ 	.word	0xfffffffd
	.align		4
        /*0018*/ 	.word	0x00000000
	.align		4
        /*001c*/ 	.word	0xfffffffc


//--------------------- .nv.constant4             --------------------------
	.section	.nv.constant4,"a",@progbits
	.align	8
	.align		8
.nv.constant4:
        /*0000*/ 	.dword	_ZN40_INTERNAL_e56e7c7a_4_k_cu_71fcb6c6_101994cuda3std3__45__cpo5beginE
	.align		8
        /*0008*/ 	.dword	_ZN40_INTERNAL_e56e7c7a_4_k_cu_71fcb6c6_101994cuda3std3__45__cpo3endE
	.align		8
        /*0010*/ 	.dword	_ZN40_INTERNAL_e56e7c7a_4_k_cu_71fcb6c6_101994cuda3std3__45__cpo6cbeginE
	.align		8
        /*0018*/ 	.dword	_ZN40_INTERNAL_e56e7c7a_4_k_cu_71fcb6c6_101994cuda3std3__45__cpo4cendE
	.align		8
        /*0020*/ 	.dword	_ZN40_INTERNAL_e56e7c7a_4_k_cu_71fcb6c6_101994cuda3std3__442_GLOBAL__N__e56e7c7a_4_k_cu_71fcb6c6_101996ignoreE
	.align		8
        /*0028*/ 	.dword	_ZN40_INTERNAL_e56e7c7a_4_k_cu_71fcb6c6_101994cuda3std3__419piecewise_constructE
	.align		8
        /*0030*/ 	.dword	_ZN40_INTERNAL_e56e7c7a_4_k_cu_71fcb6c6_101994cuda3std3__48in_placeE
	.align		8
        /*0038*/ 	.dword	_ZN40_INTERNAL_e56e7c7a_4_k_cu_71fcb6c6_101994cuda3std6ranges3__45__cpo4swapE
	.align		8
        /*0040*/ 	.dword	_ZN40_INTERNAL_e56e7c7a_4_k_cu_71fcb6c6_101994cuda3std6ranges3__45__cpo9iter_moveE
	.align		8
        /*0048*/ 	.dword	_ZN40_INTERNAL_e56e7c7a_4_k_cu_71fcb6c6_101994cute7productE
	.align		8
        /*0050*/ 	.dword	_ZN40_INTERNAL_e56e7c7a_4_k_cu_71fcb6c6_101994cute1_E


//--------------------- .text._ZN7cutlass13device_kernelINS_4gemm6kernel13GemmUniversalIN4cute5tupleIJiiiiEEENS1_10collective13CollectiveMmaINS1_37MainloopSm90TmaGmmaWarpSpecializedFP8ILi34ENS5_IJNS4_1CILi2EEENSA_ILi1EEESC_EEENS1_35KernelTmaWarpSpecializedCooperativeEEENS5_IJNSA_ILi192EEENSA_ILi16EEENSA_ILi32EEEEEENS_12float_e4m3_tENS5_IJlSC_lEEESK_SL_NS4_8TiledMMAINS4_8MMA_AtomIJNS4_4SM904GMMA30MMA_64x16x32_F32E4M3E4M3_SS_TNILNSP_7ScaleInE1ELSR_1EEEEEENS4_6LayoutISD_NS5_IJSC_NSA_ILi0EEESV_EEEEENS5_IJNS4_10UnderscoreESY_SY_EEEEENS4_13SM90_TMA_LOADENS4_14ComposedLayoutINS4_7SwizzleILi1ELi4ELi3EEENS4_18smem_ptr_flag_bitsILi8EEENSU_INS5_IJNSA_ILi8EEESI_EEENS5_IJSI_SC_EEEEEEEvNS4_8identityENS4_23SM90_TMA_LOAD_MULTICASTES1B_vS1C_EENS_8epilogue10collective6detail29Sm90TmaWarpSpecializedAdapterINS1G_15DefaultEpilogueISK_SL_SL_NS1F_6thread17LinearCombinationISK_Li1EffLNS1K_9ScaleType4KindE0ELNS_15FloatRoundStyleE2ESK_EENS1_15EpilogueDefaultEEEEEvvEEEEvNT_6ParamsE --------------------------
	.section	.text._ZN7cutlass13device_kernelINS_4gemm6kernel13GemmUniversalIN4cute5tupleIJiiiiEEENS1_10collective13CollectiveMmaINS1_37MainloopSm90TmaGmmaWarpSpecializedFP8ILi34ENS5_IJNS4_1CILi2EEENSA_ILi1EEESC_EEENS1_35KernelTmaWarpSpecializedCooperativeEEENS5_IJNSA_ILi192EEENSA_ILi16EEENSA_ILi32EEEEEENS_12float_e4m3_tENS5_IJlSC_lEEESK_SL_NS4_8TiledMMAINS4_8MMA_AtomIJNS4_4SM904GMMA30MMA_64x16x32_F32E4M3E4M3_SS_TNILNSP_7ScaleInE1ELSR_1EEEEEENS4_6LayoutISD_NS5_IJSC_NSA_ILi0EEESV_EEEEENS5_IJNS4_10UnderscoreESY_SY_EEEEENS4_13SM90_TMA_LOADENS4_14ComposedLayoutINS4_7SwizzleILi1ELi4ELi3EEENS4_18smem_ptr_flag_bitsILi8EEENSU_INS5_IJNSA_ILi8EEESI_EEENS5_IJSI_SC_EEEEEEEvNS4_8identityENS4_23SM90_TMA_LOAD_MULTICASTES1B_vS1C_EENS_8epilogue10collective6detail29Sm90TmaWarpSpecializedAdapterINS1G_15DefaultEpilogueISK_SL_SL_NS1F_6thread17LinearCombinationISK_Li1EffLNS1K_9ScaleType4KindE0ELNS_15FloatRoundStyleE2ESK_EENS1_15EpilogueDefaultEEEEEvvEEEEvNT_6ParamsE,"ax",@progbits
	.align	128
.text._ZN7cutlass13device_kernelINS_4gemm6kernel13GemmUniversalIN4cute5tupleIJiiiiEEENS1_10collective13CollectiveMmaINS1_37MainloopSm90TmaGmmaWarpSpecializedFP8ILi34ENS5_IJNS4_1CILi2EEENSA_ILi1EEESC_EEENS1_35KernelTmaWarpSpecializedCooperativeEEENS5_IJNSA_ILi192EEENSA_ILi16EEENSA_ILi32EEEEEENS_12float_e4m3_tENS5_IJlSC_lEEESK_SL_NS4_8TiledMMAINS4_8MMA_AtomIJNS4_4SM904GMMA30MMA_64x16x32_F32E4M3E4M3_SS_TNILNSP_7ScaleInE1ELSR_1EEEEEENS4_6LayoutISD_NS5_IJSC_NSA_ILi0EEESV_EEEEENS5_IJNS4_10UnderscoreESY_SY_EEEEENS4_13SM90_TMA_LOADENS4_14ComposedLayoutINS4_7SwizzleILi1ELi4ELi3EEENS4_18smem_ptr_flag_bitsILi8EEENSU_INS5_IJNSA_ILi8EEESI_EEENS5_IJSI_SC_EEEEEEEvNS4_8identityENS4_23SM90_TMA_LOAD_MULTICASTES1B_vS1C_EENS_8epilogue10collective6detail29Sm90TmaWarpSpecializedAdapterINS1G_15DefaultEpilogueISK_SL_SL_NS1F_6thread17LinearCombinationISK_Li1EffLNS1K_9ScaleType4KindE0ELNS_15FloatRoundStyleE2ESK_EENS1_15EpilogueDefaultEEEEEvvEEEEvNT_6ParamsE:
        .type           _ZN7cutlass13device_kernelINS_4gemm6kernel13GemmUniversalIN4cute5tupleIJiiiiEEENS1_10collective13CollectiveMmaINS1_37MainloopSm90TmaGmmaWarpSpecializedFP8ILi34ENS5_IJNS4_1CILi2EEENSA_ILi1EEESC_EEENS1_35KernelTmaWarpSpecializedCooperativeEEENS5_IJNSA_ILi192EEENSA_ILi16EEENSA_ILi32EEEEEENS_12float_e4m3_tENS5_IJlSC_lEEESK_SL_NS4_8TiledMMAINS4_8MMA_AtomIJNS4_4SM904GMMA30MMA_64x16x32_F32E4M3E4M3_SS_TNILNSP_7ScaleInE1ELSR_1EEEEEENS4_6LayoutISD_NS5_IJSC_NSA_ILi0EEESV_EEEEENS5_IJNS4_10UnderscoreESY_SY_EEEEENS4_13SM90_TMA_LOADENS4_14ComposedLayoutINS4_7SwizzleILi1ELi4ELi3EEENS4_18smem_ptr_flag_bitsILi8EEENSU_INS5_IJNSA_ILi8EEESI_EEENS5_IJSI_SC_EEEEEEEvNS4_8identityENS4_23SM90_TMA_LOAD_MULTICASTES1B_vS1C_EENS_8epilogue10collective6detail29Sm90TmaWarpSpecializedAdapterINS1G_15DefaultEpilogueISK_SL_SL_NS1F_6thread17LinearCombinationISK_Li1EffLNS1K_9ScaleType4KindE0ELNS_15FloatRoundStyleE2ESK_EENS1_15EpilogueDefaultEEEEEvvEEEEvNT_6ParamsE,@function
        .size           _ZN7cutlass13device_kernelINS_4gemm6kernel13GemmUniversalIN4cute5tupleIJiiiiEEENS1_10collective13CollectiveMmaINS1_37MainloopSm90TmaGmmaWarpSpecializedFP8ILi34ENS5_IJNS4_1CILi2EEENSA_ILi1EEESC_EEENS1_35KernelTmaWarpSpecializedCooperativeEEENS5_IJNSA_ILi192EEENSA_ILi16EEENSA_ILi32EEEEEENS_12float_e4m3_tENS5_IJlSC_lEEESK_SL_NS4_8TiledMMAINS4_8MMA_AtomIJNS4_4SM904GMMA30MMA_64x16x32_F32E4M3E4M3_SS_TNILNSP_7ScaleInE1ELSR_1EEEEEENS4_6LayoutISD_NS5_IJSC_NSA_ILi0EEESV_EEEEENS5_IJNS4_10UnderscoreESY_SY_EEEEENS4_13SM90_TMA_LOADENS4_14ComposedLayoutINS4_7SwizzleILi1ELi4ELi3EEENS4_18smem_ptr_flag_bitsILi8EEENSU_INS5_IJNSA_ILi8EEESI_EEENS5_IJSI_SC_EEEEEEEvNS4_8identityENS4_23SM90_TMA_LOAD_MULTICASTES1B_vS1C_EENS_8epilogue10collective6detail29Sm90TmaWarpSpecializedAdapterINS1G_15DefaultEpilogueISK_SL_SL_NS1F_6thread17LinearCombinationISK_Li1EffLNS1K_9ScaleType4KindE0ELNS_15FloatRoundStyleE2ESK_EENS1_15EpilogueDefaultEEEEEvvEEEEvNT_6ParamsE,(.L_x_171 - _ZN7cutlass13device_kernelINS_4gemm6kernel13GemmUniversalIN4cute5tupleIJiiiiEEENS1_10collective13CollectiveMmaINS1_37MainloopSm90TmaGmmaWarpSpecializedFP8ILi34ENS5_IJNS4_1CILi2EEENSA_ILi1EEESC_EEENS1_35KernelTmaWarpSpecializedCooperativeEEENS5_IJNSA_ILi192EEENSA_ILi16EEENSA_ILi32EEEEEENS_12float_e4m3_tENS5_IJlSC_lEEESK_SL_NS4_8TiledMMAINS4_8MMA_AtomIJNS4_4SM904GMMA30MMA_64x16x32_F32E4M3E4M3_SS_TNILNSP_7ScaleInE1ELSR_1EEEEEENS4_6LayoutISD_NS5_IJSC_NSA_ILi0EEESV_EEEEENS5_IJNS4_10UnderscoreESY_SY_EEEEENS4_13SM90_TMA_LOADENS4_14ComposedLayoutINS4_7SwizzleILi1ELi4ELi3EEENS4_18smem_ptr_flag_bitsILi8EEENSU_INS5_IJNSA_ILi8EEESI_EEENS5_IJSI_SC_EEEEEEEvNS4_8identityENS4_23SM90_TMA_LOAD_MULTICASTES1B_vS1C_EENS_8epilogue10collective6detail29Sm90TmaWarpSpecializedAdapterINS1G_15DefaultEpilogueISK_SL_SL_NS1F_6thread17LinearCombinationISK_Li1EffLNS1K_9ScaleType4KindE0ELNS_15FloatRoundStyleE2ESK_EENS1_15EpilogueDefaultEEEEEvvEEEEvNT_6ParamsE)
        .other          _ZN7cutlass13device_kernelINS_4gemm6kernel13GemmUniversalIN4cute5tupleIJiiiiEEENS1_10collective13CollectiveMmaINS1_37MainloopSm90TmaGmmaWarpSpecializedFP8ILi34ENS5_IJNS4_1CILi2EEENSA_ILi1EEESC_EEENS1_35KernelTmaWarpSpecializedCooperativeEEENS5_IJNSA_ILi192EEENSA_ILi16EEENSA_ILi32EEEEEENS_12float_e4m3_tENS5_IJlSC_lEEESK_SL_NS4_8TiledMMAINS4_8MMA_AtomIJNS4_4SM904GMMA30MMA_64x16x32_F32E4M3E4M3_SS_TNILNSP_7ScaleInE1ELSR_1EEEEEENS4_6LayoutISD_NS5_IJSC_NSA_ILi0EEESV_EEEEENS5_IJNS4_10UnderscoreESY_SY_EEEEENS4_13SM90_TMA_LOADENS4_14ComposedLayoutINS4_7SwizzleILi1ELi4ELi3EEENS4_18smem_ptr_flag_bitsILi8EEENSU_INS5_IJNSA_ILi8EEESI_EEENS5_IJSI_SC_EEEEEEEvNS4_8identityENS4_23SM90_TMA_LOAD_MULTICASTES1B_vS1C_EENS_8epilogue10collective6detail29Sm90TmaWarpSpecializedAdapterINS1G_15DefaultEpilogueISK_SL_SL_NS1F_6thread17LinearCombinationISK_Li1EffLNS1K_9ScaleType4KindE0ELNS_15FloatRoundStyleE2ESK_EENS1_15EpilogueDefaultEEEEEvvEEEEvNT_6ParamsE,@"STO_CUDA_ENTRY STV_DEFAULT"
_ZN7cutlass13device_kernelINS_4gemm6kernel13GemmUniversalIN4cute5tupleIJiiiiEEENS1_10collective13CollectiveMmaINS1_37MainloopSm90TmaGmmaWarpSpecializedFP8ILi34ENS5_IJNS4_1CILi2EEENSA_ILi1EEESC_EEENS1_35KernelTmaWarpSpecializedCooperativeEEENS5_IJNSA_ILi192EEENSA_ILi16EEENSA_ILi32EEEEEENS_12float_e4m3_tENS5_IJlSC_lEEESK_SL_NS4_8TiledMMAINS4_8MMA_AtomIJNS4_4SM904GMMA30MMA_64x16x32_F32E4M3E4M3_SS_TNILNSP_7ScaleInE1ELSR_1EEEEEENS4_6LayoutISD_NS5_IJSC_NSA_ILi0EEESV_EEEEENS5_IJNS4_10UnderscoreESY_SY_EEEEENS4_13SM90_TMA_LOADENS4_14ComposedLayoutINS4_7SwizzleILi1ELi4ELi3EEENS4_18smem_ptr_flag_bitsILi8EEENSU_INS5_IJNSA_ILi8EEESI_EEENS5_IJSI_SC_EEEEEEEvNS4_8identityENS4_23SM90_TMA_LOAD_MULTICASTES1B_vS1C_EENS_8epilogue10collective6detail29Sm90TmaWarpSpecializedAdapterINS1G_15DefaultEpilogueISK_SL_SL_NS1F_6thread17LinearCombinationISK_Li1EffLNS1K_9ScaleType4KindE0ELNS_15FloatRoundStyleE2ESK_EENS1_15EpilogueDefaultEEEEEvvEEEEvNT_6ParamsE:
[----:B------:R-:W-:Y:S01]  /*0000*/  LDC R1, c[0x0][0x28] ;  /* 0x00000a00ff017b82 */ /* 0x000fe20000000800 */
[----:B------:R-:W0:Y:S01]  /*0010*/  S2R R0, SR_TID.X ;  /* 0x0000000000007919 */ /* 0x000e220000002100 */
[----:B------:R-:W-:Y:S01]  /*0020*/  ELECT P0, URZ, PT ;  /* 0x00000000003f782f */ /* 0x000fe20003800000 */
[----:B------:R-:W-:Y:S01]  /*0030*/  BSSY B0, `(.L_x_0) ;  /* 0x000000f000007945 */ /* 0x000fe20003800000 */
[--C-:B0-----:R-:W-:Y:S02]  /*0040*/  SHF.R.U32.HI R2, RZ, 0x5, R0.reuse ;  /* 0x00000005ff027819 */ /* 0x101fe40000011600 */
[----:B------:R-:W-:-:S03]  /*0050*/  SHF.R.U32.HI R4, RZ, 0x7, R0 ;  /* 0x00000007ff047819 */ /* 0x000fc60000011600 */
[----:B------:R-:W0:Y:S04]  /*0060*/  SHFL.IDX PT, R3, R2, RZ, 0x1f ;  /* 0x00001fff02037589 */ /* 0x000e2800000e0000 */
[----:B------:R1:W2:Y:S01]  /*0070*/  SHFL.IDX PT, R5, R4, RZ, 0x1f ;  /* 0x00001fff04057589 */ /* 0x0002a200000e0000 */
[----:B0-----:R-:W-:-:S13]  /*0080*/  ISETP.NE.OR P0, PT, R3, RZ, !P0 ;  /* 0x000000ff0300720c */ /* 0x001fda0004705670 */
[----:B-12---:R-:W-:Y:S05]  /*0090*/  @P0 BRA `(.L_x_1) ;  /* 0x0000000000200947 */ /* 0x006fea0003800000 */
[----:B------:R-:W-:Y:S02]  /*00a0*/  ULDC.64 UR4, c[0x0][0x198] ;  /* 0x0000660000047ab9 */ /* 0x000fe40000000a00 */
[----:B------:R-:W-:Y:S02]  /*00b0*/  UIADD3 UR6, UP0, UR4, 0xf0, URZ ;  /* 0x000000f004067890 */ /* 0x000fe4000ff1e03f */
[----:B------:R-:W-:Y:S02]  /*00c0*/  UIADD3 UR4, UP1, UR4, 0x1f0, URZ ;  /* 0x000001f004047890 */ /* 0x000fe4000ff3e03f */
[----:B------:R-:W-:Y:S02]  /*00d0*/  UIADD3.X UR7, URZ, UR5, URZ, UP0, !UPT ;  /* 0x000000053f077290 */ /* 0x000fe400087fe43f */
[----:B------:R-:W-:-:S07]  /*00e0*/  UIADD3.X UR5, URZ, UR5, URZ, UP1, !UPT ;  /* 0x000000053f057290 */ /* 0x000fce0008ffe43f */
[----:B------:R0:W-:Y:S02]  /*00f0*/  UTMACCTL.PF [UR6] ;  /* 0x00000000060079b9 */ /* 0x0001e40008040000 */
[----:B------:R0:W-:Y:S02]  /*0100*/  UTMACCTL.PF [UR4] ;  /* 0x00000000040079b9 */ /* 0x0001e40008040000 */
[----:B0-----:R-:W-:Y:S01]  /*0110*/  NOP ;  /* 0x0000000000007918 */ /* 0x001fe20000000000 */
.L_x_1:
[----:B------:R-:W-:Y:S05]  /*0120*/  BSYNC B0 ;  /* 0x0000000000007941 */ /* 0x000fea0003800000 */
.L_x_0:
[----:B------:R-:W0:Y:S02]  /*0130*/  SHFL.IDX PT, R6, R2, RZ, 0x1f ;  /* 0x00001fff02067589 */ /* 0x000e2400000e0000 */
[----:B0-----:R-:W-:-:S13]  /*0140*/  ISETP.NE.AND P0, PT, R6, RZ, PT ;  /* 0x000000ff0600720c */ /* 0x001fda0003f05270 */
[----:B------:R-:W-:Y:S05]  /*0150*/  @P0 BRA `(.L_x_2) ;  /* 0x0000000400540947 */ /* 0x000fea0003800000 */
[----:B------:R-:W-:Y:S01]  /*0160*/  ELECT P0, URZ, PT ;  /* 0x00000000003f782f */ /* 0x000fe20003800000 */
[----:B------:R-:W-:-:S12]  /*0170*/  BSSY B0, `(.L_x_2) ;  /* 0x0000053000007945 */ /* 0x000fd80003800000 */
[----:B------:R-:W-:Y:S05]  /*0180*/  @!P0 BRA `(.L_x_3) ;  /* 0x0000000400448947 */ /* 0x000fea0003800000 */
[----:B------:R-:W0:Y:S01]  /*0190*/  S2UR UR8, SR_CgaCtaId ;  /* 0x00000000000879c3 */ /* 0x000e220000008800 */
[----:B------:R-:W-:Y:S01]  /*01a0*/  UMOV UR4, 0x400 ;  /* 0x0000040000047882 */ /* 0x000fe20000000000 */
[----:B------:R-:W-:Y:S01]  /*01b0*/  UMOV UR5, 0x1 ;  /* 0x0000000100057882 */ /* 0x000fe20000000000 */
[----:B------:R-:W-:Y:S02]  /*01c0*/  UMOV UR6, 0x4 ;  /* 0x0000000400067882 */ /* 0x000fe40000000000 */
[----:B------:R-:W-:-:S04]  /*01d0*/  UIADD3 UR6, -UR6, 0x100000, URZ ;  /* 0x0010000006067890 */ /* 0x000fc8000fffe13f */
[----:B------:R-:W-:Y:S02]  /*01e0*/  USHF.L.U32 UR7, UR6, 0xb, URZ ;  /* 0x0000000b06077899 */ /* 0x000fe4000800063f */
[----:B------:R-:W-:Y:S02]  /*01f0*/  USHF.L.U32 UR6, UR6, 0x1, URZ ;  /* 0x0000000106067899 */ /* 0x000fe4000800063f */
[----:B0-----:R-:W-:Y:S02]  /*0200*/  ULEA UR8, UR8, UR4, 0x18 ;  /* 0x0000000408087291 */ /* 0x001fe4000f8ec03f */
[----:B------:R-:W-:-:S04]  /*0210*/  UIADD3 UR4, -UR5, 0x100000, URZ ;  /* 0x0010000005047890 */ /* 0x000fc8000fffe13f */
[----:B------:R-:W-:Y:S02]  /*0220*/  USHF.L.U32 UR5, UR4, 0xb, URZ ;  /* 0x0000000b04057899 */ /* 0x000fe4000800063f */
[----:B------:R-:W-:Y:S01]  /*0230*/  USHF.L.U32 UR4, UR4, 0x1, URZ ;  /* 0x0000000104047899 */ /* 0x000fe2000800063f */
[----:B------:R-:W0:Y:S11]  /*0240*/  FENCE.VIEW.ASYNC.S ;  /* 0x00000000000073c6 */ /* 0x000e360000000000 */
[----:B0-----:R0:W1:Y:S01]  /*0250*/  SYNCS.EXCH.64 URZ, [UR8], UR4 ;  /* 0x00000004083f75b2 */ /* 0x0010620008000100 */
[----:B------:R0:W2:Y:S01]  /*0260*/  SYNCS.EXCH.64 URZ, [UR8+0x110], UR6 ;  /* 0x00011006083f75b2 */ /* 0x0000a20008000100 */
[----:B------:R0:W3:Y:S01]  /*0270*/  SYNCS.EXCH.64 URZ, [UR8+0x8], UR4 ;  /* 0x00000804083f75b2 */ /* 0x0000e20008000100 */
[----:B------:R0:W4:Y:S01]  /*0280*/  SYNCS.EXCH.64 URZ, [UR8+0x118], UR6 ;  /* 0x00011806083f75b2 */ /* 0x0001220008000100 */
[----:B------:R0:W0:Y:S01]  /*0290*/  SYNCS.EXCH.64 URZ, [UR8+0x10], UR4 ;  /* 0x00001004083f75b2 */ /* 0x0000220008000100 */
        /* <DEDUP_REMOVED lines=63> */
[----:B-1234-:R-:W-:Y:S01]  /*0690*/  NOP ;  /* 0x0000000000007918 */ /* 0x01efe20000000000 */
.L_x_3:
[----:B0-----:R-:W-:Y:S05]  /*06a0*/  BSYNC B0 ;  /* 0x0000000000007941 */ /* 0x001fea0003800000 */
.L_x_2:
[----:B------:R-:W-:Y:S01]  /*06b0*/  SHF.R.S32.HI R7, RZ, 0x1f, R0 ;  /* 0x0000001fff077819 */ /* 0x000fe20000011400 */
[----:B------:R-:W0:Y:S01]  /*06c0*/  SHFL.IDX PT, R2, R2, RZ, 0x1f ;  /* 0x00001fff02027589 */ /* 0x000e2200000e0000 */
[----:B------:R-:W1:Y:S01]  /*06d0*/  S2UR UR8, SR_CTAID.X ;  /* 0x00000000000879c3 */ /* 0x000e620000002500 */
[----:B------:R-:W-:Y:S02]  /*06e0*/  ELECT P0, URZ, PT ;  /* 0x00000000003f782f */ /* 0x000fe40003800000 */
[----:B------:R-:W-:Y:S01]  /*06f0*/  LEA.HI R7, R7, R0, RZ, 0x7 ;  /* 0x0000000007077211 */ /* 0x000fe200078f38ff */
[----:B------:R-:W2:Y:S01]  /*0700*/  S2R R4, SR_CTAID.Y ;  /* 0x0000000000047919 */ /* 0x000ea20000002600 */
[----:B------:R-:W-:Y:S01]  /*0710*/  SHF.R.S32.HI R11, RZ, 0x1f, R6 ;  /* 0x0000001fff0b7819 */ /* 0x000fe20000011406 */
[----:B------:R-:W-:Y:S01]  /*0720*/  ULDC UR4, c[0x0][0x150] ;  /* 0x0000540000047ab9 */ /* 0x000fe20000000800 */
[----:B------:R-:W-:Y:S01]  /*0730*/  LOP3.LUT R7, R7, 0xffffff80, RZ, 0xc0, !PT ;  /* 0xffffff8007077812 */ /* 0x000fe200078ec0ff */
[----:B------:R-:W-:Y:S01]  /*0740*/  VIADD R16, R5, 0xffffffff ;  /* 0xffffffff05107836 */ /* 0x000fe20000000000 */
[----:B------:R-:W-:Y:S01]  /*0750*/  LEA.HI R11, R11, R6, RZ, 0x2 ;  /* 0x000000060b0b7211 */ /* 0x000fe200078f10ff */
[----:B------:R-:W3:Y:S01]  /*0760*/  LDC R10, c[0x0][0x144] ;  /* 0x00005100ff0a7b82 */ /* 0x000ee20000000800 */
[----:B------:R-:W-:Y:S01]  /*0770*/  NOP ;  /* 0x0000000000007918 */ /* 0x000fe20000000000 */
[----:B------:R-:W-:Y:S01]  /*0780*/  IMAD.IADD R7, R0, 0x1, -R7 ;  /* 0x0000000100077824 */ /* 0x000fe200078e0a07 */
[----:B------:R-:W-:Y:S01]  /*0790*/  LOP3.LUT R11, R11, 0x3ffffffc, RZ, 0xc0, !PT ;  /* 0x3ffffffc0b0b7812 */ /* 0x000fe200078ec0ff */
[----:B------:R-:W-:Y:S01]  /*07a0*/  NOP ;  /* 0x0000000000007918 */ /* 0x000fe20000000000 */
[----:B------:R-:W-:-:S02]  /*07b0*/  ISETP.GE.U32.AND P6, PT, R16, 0x2, PT ;  /* 0x000000021000780c */ /* 0x000fc40003fc6070 */
[----:B------:R-:W-:Y:S01]  /*07c0*/  SHF.R.S32.HI R8, RZ, 0x1f, R7 ;  /* 0x0000001fff087819 */ /* 0x000fe20000011407 */
[----:B------:R-:W-:Y:S01]  /*07d0*/  IMAD.IADD R6, R6, 0x1, -R11 ;  /* 0x0000000106067824 */ /* 0x000fe200078e0a0b */
[----:B------:R-:W4:Y:S01]  /*07e0*/  LDC R13, c[0x0][0x140] ;  /* 0x00005000ff0d7b82 */ /* 0x000f220000000800 */
[----:B------:R-:W-:Y:S02]  /*07f0*/  ISETP.NE.AND P4, PT, R5, RZ, PT ;  /* 0x000000ff0500720c */ /* 0x000fe40003f85270 */
[----:B------:R-:W-:Y:S02]  /*0800*/  LEA.HI R8, R8, R7, RZ, 0x3 ;  /* 0x0000000708087211 */ /* 0x000fe400078f18ff */
[----:B0-----:R-:W-:Y:S02]  /*0810*/  ISETP.NE.OR P0, PT, R2, RZ, !P0 ;  /* 0x000000ff0200720c */ /* 0x001fe40004705670 */
[--C-:B------:R-:W-:Y:S01]  /*0820*/  SHF.R.S32.HI R2, RZ, 0x3, R8.reuse ;  /* 0x00000003ff027819 */ /* 0x100fe20000011408 */
[----:B------:R-:W0:Y:S01]  /*0830*/  LDC R11, c[0x0][0x148] ;  /* 0x00005200ff0b7b82 */ /* 0x000e220000000800 */
[----:B------:R-:W-:-:S02]  /*0840*/  SHF.R.S32.HI R9, RZ, 0x1f, R8 ;  /* 0x0000001fff097819 */ /* 0x000fc40000011408 */
[----:B-1----:R-:W-:Y:S02]  /*0850*/  I2FP.F32.U32 R8, UR8 ;  /* 0x0000000800087c45 */ /* 0x002fe40008201000 */
[----:B------:R-:W-:-:S03]  /*0860*/  LEA.HI R9, R9, R2, RZ, 0x2 ;  /* 0x0000000209097211 */ /* 0x000fc600078f10ff */
[----:B------:R-:W-:Y:S01]  /*0870*/  FMUL R8, R8, UR4 ;  /* 0x0000000408087c20 */ /* 0x000fe20008400000 */
[----:B------:R-:W-:Y:S01]  /*0880*/  LOP3.LUT R9, R9, 0xfffffffc, RZ, 0xc0, !PT ;  /* 0xfffffffc09097812 */ /* 0x000fe200078ec0ff */
[----:B------:R-:W-:Y:S01]  /*0890*/  VOTEU.ALL UP0, P0 ;  /* 0x00000000003f7886 */ /* 0x000fe20000000000 */
[----:B--2---:R-:W-:Y:S01]  /*08a0*/  I2FP.F32.U32 R12, R4 ;  /* 0x00000004000c7245 */ /* 0x004fe20000201000 */
[----:B------:R-:W-:Y:S01]  /*08b0*/  ULDC UR4, c[0x0][0x154] ;  /* 0x0000550000047ab9 */ /* 0x000fe20000000800 */
[----:B------:R-:W-:Y:S01]  /*08c0*/  VOTEU.ALL UP1, P0 ;  /* 0x00000000003f7886 */ /* 0x000fe20000020000 */
[----:B------:R-:W1:Y:S01]  /*08d0*/  F2I.U32.TRUNC.NTZ R8, R8 ;  /* 0x0000000800087305 */ /* 0x000e62000020f000 */
[----:B------:R-:W-:Y:S01]  /*08e0*/  IMAD.IADD R9, R2, 0x1, -R9 ;  /* 0x0000000102097824 */ /* 0x000fe200078e0a09 */
[----:B------:R-:W2:Y:S01]  /*08f0*/  @!UP0 S2UR UR7, SR_CgaCtaId ;  /* 0x00000000000789c3 */ /* 0x000ea20000008800 */
[----:B------:R-:W-:Y:S01]  /*0900*/  FMUL R12, R12, UR4 ;  /* 0x000000040c0c7c20 */ /* 0x000fe20008400000 */
[----:B------:R-:W-:Y:S01]  /*0910*/  UMOV UR4, 0x20 ;  /* 0x0000002000047882 */ /* 0x000fe20000000000 */
[----:B------:R-:W-:Y:S01]  /*0920*/  IMAD R6, R6, 0x4, R9 ;  /* 0x0000000406067824 */ /* 0x000fe200078e0209 */
[----:B------:R-:W-:Y:S01]  /*0930*/  @!UP0 UMOV UR6, 0x400 ;  /* 0x0000040000068882 */ /* 0x000fe20000000000 */
[----:B------:R-:W-:-:S04]  /*0940*/  @!UP0 UIADD3 UR4, -UR4, 0x100000, URZ ;  /* 0x0010000004048890 */ /* 0x000fc8000fffe13f */
[----:B------:R-:W-:Y:S02]  /*0950*/  @!UP0 USHF.L.U32 UR5, UR4, 0xb, URZ ;  /* 0x0000000b04058899 */ /* 0x000fe4000800063f */
[----:B------:R-:W-:Y:S01]  /*0960*/  @!UP0 USHF.L.U32 UR4, UR4, 0x1, URZ ;  /* 0x0000000104048899 */ /* 0x000fe2000800063f */
[----:B----4-:R-:W-:Y:S01]  /*0970*/  ISETP.EQ.U32.AND P2, PT, R13, 0x1, PT ;  /* 0x000000010d00780c */ /* 0x010fe20003f42070 */
[----:B------:R-:W4:Y:S01]  /*0980*/  F2I.U32.TRUNC.NTZ R12, R12 ;  /* 0x0000000c000c7305 */ /* 0x000f22000020f000 */
[----:B------:R-:W-:-:S04]  /*0990*/  LEA.HI R2, R6, R6, RZ, 0x1 ;  /* 0x0000000606027211 */ /* 0x000fc800078f08ff */
[----:B------:R-:W-:Y:S01]  /*09a0*/  LOP3.LUT R9, R2, 0xfffffffe, RZ, 0xc0, !PT ;  /* 0xfffffffe02097812 */ /* 0x000fe200078ec0ff */
[----:B-1----:R-:W-:Y:S01]  /*09b0*/  IMAD.MOV R15, RZ, RZ, -R8 ;  /* 0x000000ffff0f7224 */ /* 0x002fe200078e0a08 */
[----:B------:R-:W-:-:S03]  /*09c0*/  SHF.R.S32.HI R2, RZ, 0x1f, R3 ;  /* 0x0000001fff027819 */ /* 0x000fc60000011403 */
[----:B---3--:R-:W-:Y:S01]  /*09d0*/  IMAD R10, R10, R15, UR8 ;  /* 0x000000080a0a7e24 */ /* 0x008fe2000f8e020f */
[----:B------:R-:W-:Y:S01]  /*09e0*/  LEA.HI R2, R2, R3, RZ, 0x2 ;  /* 0x0000000302027211 */ /* 0x000fe200078f10ff */
[----:B------:R-:W-:-:S03]  /*09f0*/  IMAD.IADD R9, R6, 0x1, -R9 ;  /* 0x0000000106097824 */ /* 0x000fc600078e0a09 */
[----:B------:R-:W-:Y:S01]  /*0a00*/  LOP3.LUT R2, R2, 0xfffffffc, RZ, 0xc0, !PT ;  /* 0xfffffffc02027812 */ /* 0x000fe200078ec0ff */
[----:B----4-:R-:W-:Y:S01]  /*0a10*/  IMAD.MOV R20, RZ, RZ, -R12 ;  /* 0x000000ffff147224 */ /* 0x010fe200078e0a0c */
[----:B------:R-:W-:Y:S01]  /*0a20*/  ISETP.NE.AND P3, PT, R9, R10, PT ;  /* 0x0000000a0900720c */ /* 0x000fe20003f65270 */
[C---:B------:R-:W-:Y:S01]  /*0a30*/  IMAD.SHL.U32 R9, R6.reuse, 0x4, RZ ;  /* 0x0000000406097824 */ /* 0x040fe200078e00ff */
[----:B--2---:R-:W-:Y:S01]  /*0a40*/  @!UP0 ULEA UR6, UR7, UR6, 0x18 ;  /* 0x0000000607068291 */ /* 0x004fe2000f8ec03f */
[----:B------:R-:W-:Y:S01]  /*0a50*/  IMAD.IADD R2, R3, 0x1, -R2 ;  /* 0x0000000103027824 */ /* 0x000fe200078e0a02 */
[----:B------:R-:W-:Y:S01]  /*0a60*/  VOTEU.ALL UP0, P0 ;  /* 0x00000000003f7886 */ /* 0x000fe20000000000 */
[----:B------:R-:W-:Y:S01]  /*0a70*/  LOP3.LUT P0, RZ, R7, 0x7, RZ, 0xc0, !PT ;  /* 0x0000000707ff7812 */ /* 0x000fe2000780c0ff */
[----:B------:R-:W-:Y:S01]  /*0a80*/  IMAD.MOV.U32 R7, RZ, RZ, 0x1 ;  /* 0x00000001ff077424 */ /* 0x000fe200078e00ff */
[----:B------:R-:W-:Y:S01]  /*0a90*/  LOP3.LUT R3, R6, 0xc, R9, 0x78, !PT ;  /* 0x0000000c06037812 */ /* 0x000fe200078e7809 */
[----:B0-----:R-:W-:Y:S01]  /*0aa0*/  IMAD R9, R11, R20, R4 ;  /* 0x000000140b097224 */ /* 0x001fe200078e0204 */
[----:B------:R-:W-:-:S02]  /*0ab0*/  ISETP.NE.AND P1, PT, R2, 0x3, PT ;  /* 0x000000030200780c */ /* 0x000fc40003f25270 */
[C---:B------:R-:W-:Y:S02]  /*0ac0*/  ISETP.LT.U32.AND P0, PT, R3.reuse, 0x2, !P0 ;  /* 0x000000020300780c */ /* 0x040fe40004701070 */
[----:B------:R-:W-:Y:S01]  /*0ad0*/  @P3 LEA.HI R6, R3, R3, RZ, 0x1 ;  /* 0x0000000303063211 */ /* 0x000fe200078f08ff */
[----:B------:R-:W0:Y:S02]  /*0ae0*/  FENCE.VIEW.ASYNC.S ;  /* 0x00000000000073c6 */ /* 0x000e240000000000 */
[----:B0-----:R0:W1:Y:S01]  /*0af0*/  @!UP0 SYNCS.EXCH.64 URZ, [UR6+0x230], UR4 ;  /* 0x00023004063f85b2 */ /* 0x0010620008000100 */
[----:B------:R-:W-:Y:S02]  /*0b00*/  ISETP.EQ.OR P1, PT, R2, RZ, !P1 ;  /* 0x000000ff0200720c */ /* 0x000fe40004f22670 */
[----:B------:R-:W-:Y:S02]  /*0b10*/  @P3 SHF.R.S32.HI R6, RZ, 0x1, R6 ;  /* 0x00000001ff063819 */ /* 0x000fe40000011406 */
[----:B------:R-:W-:-:S02]  /*0b20*/  ISETP.EQ.AND P1, PT, R5, RZ, P1 ;  /* 0x000000ff0500720c */ /* 0x000fc40000f22270 */
[----:B------:R-:W-:Y:S02]  /*0b30*/  @P3 ISETP.NE.AND P5, PT, R6, R9, PT ;  /* 0x000000090600320c */ /* 0x000fe40003fa5270 */
[----:B------:R-:W-:Y:S02]  /*0b40*/  SEL R8, RZ, 0x1, !P0 ;  /* 0x00000001ff087807 */ /* 0x000fe40004000000 */
[----:B------:R-:W-:Y:S02]  /*0b50*/  @P3 SEL R7, RZ, 0x1, P5 ;  /* 0x00000001ff073807 */ /* 0x000fe40002800000 */
[----:B------:R-:W-:Y:S02]  /*0b60*/  SEL R6, RZ, 0x1, !P1 ;  /* 0x00000001ff067807 */ /* 0x000fe40004800000 */
[----:B------:R-:W-:Y:S01]  /*0b70*/  LOP3.LUT R7, R7, R8, RZ, 0xc0, !PT ;  /* 0x0000000807077212 */ /* 0x000fe200078ec0ff */
[----:B------:R0:W2:Y:S01]  /*0b80*/  @!UP1 SYNCS.EXCH.64 URZ, [UR6+0x238], UR4 ;  /* 0x00023804063f95b2 */ /* 0x0000a20008000100 */
[----:B------:R-:W-:Y:S01]  /*0b90*/  SEL R6, R6, 0x2, P6 ;  /* 0x0000000206067807 */ /* 0x000fe20003000000 */
[----:B------:R-:W-:Y:S01]  /*0ba0*/  NOP ;  /* 0x0000000000007918 */ /* 0x000fe20000000000 */
[----:B------:R-:W-:Y:S05]  /*0bb0*/  @!P2 BRA `(.L_x_4) ;  /* 0x000000000008a947 */ /* 0x000fea0003800000 */
[----:B-12---:R-:W-:Y:S01]  /*0bc0*/  UCGABAR_ARV ;  /* 0x00000000000079c7 */ /* 0x006fe20008000000 */
[----:B------:R-:W-:Y:S05]  /*0bd0*/  BRA `(.L_x_5) ;  /* 0x0000000000047947 */ /* 0x000fea0003800000 */
.L_x_4:
[----:B-12---:R-:W-:Y:S01]  /*0be0*/  NOP ;  /* 0x0000000000007918 */ /* 0x006fe20000000000 */
.L_x_5:
[----:B------:R-:W1:Y:S01]  /*0bf0*/  LDC R5, c[0x0][0x65c] ;  /* 0x00019700ff057b82 */ /* 0x000e620000000800 */
[----:B------:R-:W-:Y:S02]  /*0c00*/  IMAD.U32 R8, RZ, RZ, UR8 ;  /* 0x00000008ff087e24 */ /* 0x000fe4000f8e00ff */
[----:B------:R-:W-:Y:S01]  /*0c10*/  IMAD.MOV.U32 R9, RZ, RZ, RZ ;  /* 0x000000ffff097224 */ /* 0x000fe200078e00ff */
[----:B-1----:R-:W-:-:S13]  /*0c20*/  ISETP.NE.AND P3, PT, R5, 0x1, PT ;  /* 0x000000010500780c */ /* 0x002fda0003f65270 */
[----:B------:R-:W1:Y:S01]  /*0c30*/  @P3 LDC R15, c[0x0][0x10] ;  /* 0x00000400ff0f3b82 */ /* 0x000e620000000800 */
[----:B------:R-:W-:Y:S02]  /*0c40*/  @P3 IMAD.MOV.U32 R5, RZ, RZ, RZ ;  /* 0x000000ffff053224 */ /* 0x000fe400078e00ff */
[----:B------:R-:W-:-:S05]  /*0c50*/  @P3 IMAD.MOV.U32 R17, RZ, RZ, RZ ;  /* 0x000000ffff113224 */ /* 0x000fca00078e00ff */
[----:B------:R-:W2:Y:S01]  /*0c60*/  @!P3 LDC R13, c[0x0][0xc] ;  /* 0x00000300ff0dbb82 */ /* 0x000ea20000000800 */
[----:B-1----:R-:W-:-:S04]  /*0c70*/  @P3 IMAD.WIDE.U32 R14, R15, UR8, R4 ;  /* 0x000000080f0e3c25 */ /* 0x002fc8000f8e0004 */
[----:B--2---:R-:W-:-:S04]  /*0c80*/  @!P3 IMAD.WIDE.U32 R12, R4, R13, R8 ;  /* 0x0000000d040cb225 */ /* 0x004fc800078e0008 */
[----:B------:R-:W-:Y:S02]  /*0c90*/  @P3 IMAD.MOV.U32 R8, RZ, RZ, R14 ;  /* 0x000000ffff083224 */ /* 0x000fe400078e000e */
[----:B------:R-:W-:Y:S02]  /*0ca0*/  @P3 IMAD.IADD R9, R15, 0x1, R17 ;  /* 0x000000010f093824 */ /* 0x000fe400078e0211 */
[----:B------:R-:W-:Y:S02]  /*0cb0*/  @!P3 IMAD.MOV.U32 R8, RZ, RZ, R12 ;  /* 0x000000ffff08b224 */ /* 0x000fe400078e000c */
[----:B------:R-:W-:Y:S01]  /*0cc0*/  @!P3 IMAD.MOV.U32 R9, RZ, RZ, R13 ;  /* 0x000000ffff09b224 */ /* 0x000fe200078e000d */
[----:B------:R-:W-:Y:S06]  /*0cd0*/  @!P2 BRA `(.L_x_6) ;  /* 0x00000000000ca947 */ /* 0x000fec0003800000 */
[----:B------:R-:W-:Y:S01]  /*0ce0*/  UCGABAR_WAIT ;  /* 0x0000000000007dc7 */ /* 0x000fe20008000000 */
[----:B------:R-:W-:Y:S01]  /*0cf0*/  CCTL.IVALL ;  /* 0x00000000ff00798f */ /* 0x000fe20002000000 */
[----:B------:R-:W-:Y:S05]  /*0d00*/  BRA `(.L_x_7) ;  /* 0x0000000000047947 */ /* 0x000fea0003800000 */
.L_x_6:
[----:B------:R-:W-:Y:S06]  /*0d10*/  BAR.SYNC.DEFER_BLOCKING 0x0 ;  /* 0x0000000000007b1d */ /* 0x000fec0000010000 */
.L_x_7:
[----:B------:R-:W-:Y:S05]  /*0d20*/  @!P4 BRA `(.L_x_8) ;  /* 0x00000034008cc947 */ /* 0x000fea0003800000 */
[----:B------:R-:W-:-:S13]  /*0d30*/  ISETP.GT.U32.AND P0, PT, R16, 0x1, PT ;  /* 0x000000011000780c */ /* 0x000fda0003f04070 */
[----:B0-----:R-:W-:Y:S05]  /*0d40*/  @P0 EXIT ;  /* 0x000000000000094d */ /* 0x001fea0003800000 */
[----:B------:R-:W-:Y:S01]  /*0d50*/  ULDC.64 UR4, c[0x0][0x650] ;  /* 0x0001940000047ab9 */ /* 0x000fe20000000a00 */
[----:B------:R-:W-:Y:S01]  /*0d60*/  PRMT R14, RZ, 0x7610, R14 ;  /* 0x00007610ff0e7816 */ /* 0x000fe2000000000e */
[----:B------:R-:W-:Y:S01]  /*0d70*/  IMAD.MOV.U32 R19, RZ, RZ, -0x1 ;  /* 0xffffffffff137424 */ /* 0x000fe200078e00ff */
[----:B------:R-:W-:Y:S01]  /*0d80*/  ISETP.GE.U32.AND P0, PT, R8, UR4, PT ;  /* 0x0000000408007c0c */ /* 0x000fe2000bf06070 */
[----:B------:R-:W-:Y:S02]  /*0d90*/  IMAD.MOV.U32 R22, RZ, RZ, -0x1 ;  /* 0xffffffffff167424 */ /* 0x000fe400078e00ff */
[----:B------:R-:W-:Y:S01]  /*0da0*/  IMAD.MOV.U32 R43, RZ, RZ, -0x1 ;  /* 0xffffffffff2b7424 */ /* 0x000fe200078e00ff */
[----:B------:R-:W-:-:S13]  /*0db0*/  ISETP.GE.U32.AND.EX P0, PT, R9, UR5, PT, P0 ;  /* 0x0000000509007c0c */ /* 0x000fda000bf06100 */
[----:B------:R-:W-:Y:S05]  /*0dc0*/  @P0 BRA `(.L_x_9) ;  /* 0x0000000400240947 */ /* 0x000fea0003800000 */
[----:B------:R-:W0:Y:S01]  /*0dd0*/  LDC.64 R22, c[0x0][0x628] ;  /* 0x00018a00ff167b82 */ /* 0x000e220000000a00 */
[----:B------:R-:W-:Y:S02]  /*0de0*/  IMAD.MOV.U32 R12, RZ, RZ, R8 ;  /* 0x000000ffff0c7224 */ /* 0x000fe400078e0008 */
[----:B------:R-:W-:-:S05]  /*0df0*/  IMAD.MOV.U32 R13, RZ, RZ, R9 ;  /* 0x000000ffff0d7224 */ /* 0x000fca00078e0009 */
[----:B------:R-:W1:Y:S08]  /*0e00*/  LDC R2, c[0x0][0x630] ;  /* 0x00018c00ff027b82 */ /* 0x000e700000000800 */
[----:B------:R-:W2:Y:S01]  /*0e10*/  LDC.64 R24, c[0x0][0x620] ;  /* 0x00018800ff187b82 */ /* 0x000ea20000000a00 */
[----:B0-----:R-:W-:-:S04]  /*0e20*/  ISETP.NE.U32.AND P0, PT, R22, RZ, PT ;  /* 0x000000ff1600720c */ /* 0x001fc80003f05070 */
[----:B------:R-:W-:-:S13]  /*0e30*/  ISETP.NE.AND.EX P0, PT, R23, RZ, PT, P0 ;  /* 0x000000ff1700720c */ /* 0x000fda0003f05300 */
[----:B-12---:R-:W-:Y:S05]  /*0e40*/  @!P0 BRA `(.L_x_10) ;  /* 0x0000000000288947 */ /* 0x006fea0003800000 */
[----:B------:R-:W0:Y:S02]  /*0e50*/  LDC R17, c[0x0][0x634] ;  /* 0x00018d00ff117b82 */ /* 0x000e240000000800 */
[----:B0-----:R-:W-:-:S05]  /*0e60*/  IADD3 R17, P0, R8, R17, RZ ;  /* 0x0000001108117210 */ /* 0x001fca0007f1e0ff */
[----:B------:R-:W-:-:S04]  /*0e70*/  IMAD.X R19, RZ, RZ, R9, P0 ;  /* 0x000000ffff137224 */ /* 0x000fc800000e0609 */
[----:B------:R-:W-:-:S04]  /*0e80*/  IMAD.WIDE.U32 R12, R19, R22, RZ ;  /* 0x00000016130c7225 */ /* 0x000fc800078e00ff */
[----:B------:R-:W-:-:S04]  /*0e90*/  IMAD.WIDE.U32 R14, P0, R17, R23, R12 ;  /* 0x00000017110e7225 */ /* 0x000fc8000780000c */
[----:B------:R-:W-:-:S04]  /*0ea0*/  IMAD.WIDE.U32 R12, R17, R22, RZ ;  /* 0x00000016110c7225 */ /* 0x000fc800078e00ff */
[----:B------:R-:W-:Y:S01]  /*0eb0*/  IMAD.X R17, RZ, RZ, RZ, P0 ;  /* 0x000000ffff117224 */ /* 0x000fe200000e06ff */
[----:B------:R-:W-:Y:S01]  /*0ec0*/  IADD3 RZ, P0, R13, R14, RZ ;  /* 0x0000000e0dff7210 */ /* 0x000fe20007f1e0ff */
[----:B------:R-:W-:-:S04]  /*0ed0*/  IMAD.MOV.U32 R16, RZ, RZ, R15 ;  /* 0x000000ffff107224 */ /* 0x000fc800078e000f */
[----:B------:R-:W-:-:S08]  /*0ee0*/  IMAD.WIDE.U32.X R12, R19, R23, R16, P0 ;  /* 0x00000017130c7225 */ /* 0x000fd000000e0410 */
.L_x_10:
[----:B------:R-:W0:Y:S01]  /*0ef0*/  LDC.64 R26, c[0x0][0x640] ;  /* 0x00019000ff1a7b82 */ /* 0x000e220000000a00 */
[--C-:B------:R-:W-:Y:S01]  /*0f00*/  SHF.R.U64 R43, R12, R2, R13.reuse ;  /* 0x000000020c2b7219 */ /* 0x100fe2000000120d */
[----:B------:R-:W-:Y:S01]  /*0f10*/  IMAD R29, R11, R20, R4 ;  /* 0x000000140b1d7224 */ /* 0x000fe200078e0204 */
[----:B------:R-:W-:Y:S02]  /*0f20*/  SHF.R.U32.HI R2, RZ, R2, R13 ;  /* 0x00000002ff027219 */ /* 0x000fe4000001160d */
[----:B------:R-:W-:-:S03]  /*0f30*/  IADD3 R5, P0, RZ, -R43, RZ ;  /* 0x8000002bff057210 */ /* 0x000fc60007f1e0ff */
[----:B------:R-:W1:Y:S02]  /*0f40*/  LDC R14, c[0x0][0x618] ;  /* 0x00018600ff0e7b82 */ /* 0x000e640000000800 */
[----:B------:R-:W-:-:S04]  /*0f50*/  IMAD.X R13, RZ, RZ, ~R2, P0 ;  /* 0x000000ffff0d7224 */ /* 0x000fc800000e0e02 */
[-C--:B------:R-:W-:Y:S02]  /*0f60*/  IMAD R2, R13, R24.reuse, RZ ;  /* 0x000000180d027224 */ /* 0x080fe400078e02ff */
[----:B------:R-:W2:Y:S01]  /*0f70*/  LDC R18, c[0x0][0x608] ;  /* 0x00018200ff127b82 */ /* 0x000ea20000000800 */
[----:B------:R-:W-:-:S04]  /*0f80*/  IMAD.WIDE.U32 R12, R5, R24, R8 ;  /* 0x00000018050c7225 */ /* 0x000fc800078e0008 */
[----:B------:R-:W-:Y:S02]  /*0f90*/  IMAD R5, R5, R25, R2 ;  /* 0x0000001905057224 */ /* 0x000fe400078e0202 */
[----:B------:R-:W-:Y:S01]  /*0fa0*/  IMAD.MOV.U32 R25, RZ, RZ, 0x1 ;  /* 0x00000001ff197424 */ /* 0x000fe200078e00ff */
[----:B------:R-:W3:Y:S01]  /*0fb0*/  LDC R22, c[0x0][0x658] ;  /* 0x00019600ff167b82 */ /* 0x000ee20000000800 */
[----:B------:R-:W-:Y:S01]  /*0fc0*/  IMAD.IADD R5, R13, 0x1, R5 ;  /* 0x000000010d057824 */ /* 0x000fe200078e0205 */
[----:B0-----:R-:W-:Y:S01]  /*0fd0*/  ISETP.NE.U32.AND P0, PT, R26, RZ, PT ;  /* 0x000000ff1a00720c */ /* 0x001fe20003f05070 */
[----:B------:R-:W-:-:S03]  /*0fe0*/  IMAD.MOV.U32 R13, RZ, RZ, -0x1 ;  /* 0xffffffffff0d7424 */ /* 0x000fc600078e00ff */
[----:B------:R-:W-:Y:S02]  /*0ff0*/  ISETP.NE.AND.EX P0, PT, R27, RZ, PT, P0 ;  /* 0x000000ff1b00720c */ /* 0x000fe40003f05300 */
[----:B------:R-:W0:Y:S01]  /*1000*/  LDC R19, c[0x0][0x600] ;  /* 0x00018000ff137b82 */ /* 0x000e220000000800 */
[-CC-:B-1----:R-:W-:Y:S02]  /*1010*/  SHF.R.U64 R16, R12, R14.reuse, R5.reuse ;  /* 0x0000000e0c107219 */ /* 0x182fe40000001205 */
[----:B------:R-:W-:-:S05]  /*1020*/  SHF.R.U32.HI R5, RZ, R14, R5 ;  /* 0x0000000eff057219 */ /* 0x000fca0000011605 */
[----:B------:R-:W1:Y:S01]  /*1030*/  LDC R21, c[0x0][0x648] ;  /* 0x00019200ff157b82 */ /* 0x000e620000000800 */
[-CC-:B--2---:R-:W-:Y:S02]  /*1040*/  SHF.R.U64 R28, R16, R18.reuse, R5.reuse ;  /* 0x00000012101c7219 */ /* 0x184fe40000001205 */
[----:B------:R-:W-:-:S05]  /*1050*/  SHF.R.U32.HI R5, RZ, R18, R5 ;  /* 0x00000012ff057219 */ /* 0x000fca0000011605 */
[----:B------:R-:W2:Y:S01]  /*1060*/  LDC R23, c[0x0][0x638] ;  /* 0x00018e00ff177b82 */ /* 0x000ea20000000800 */
[-CC-:B---3--:R-:W-:Y:S02]  /*1070*/  SHF.R.U64 R18, R28, R22.reuse, R5.reuse ;  /* 0x000000161c127219 */ /* 0x188fe40000001205 */
[-C--:B------:R-:W-:Y:S02]  /*1080*/  SHF.L.U32 R2, R13, R22.reuse, RZ ;  /* 0x000000160d027219 */ /* 0x080fe400000006ff */
[----:B------:R-:W-:Y:S01]  /*1090*/  SHF.R.U32.HI R5, RZ, R22, R5 ;  /* 0x00000016ff057219 */ /* 0x000fe20000011605 */
[----:B------:R-:W-:Y:S01]  /*10a0*/  IMAD.MOV.U32 R4, RZ, RZ, R18 ;  /* 0x000000ffff047224 */ /* 0x000fe200078e0012 */
[----:B------:R-:W-:Y:S01]  /*10b0*/  LOP3.LUT R11, RZ, R2, RZ, 0x33, !PT ;  /* 0x00000002ff0b7212 */ /* 0x000fe200078e33ff */
[----:B------:R-:W3:Y:S01]  /*10c0*/  LDC R24, c[0x0][0x610] ;  /* 0x00018400ff187b82 */ /* 0x000ee20000000800 */
[----:B------:R-:W-:Y:S05]  /*10d0*/  @!P0 BRA `(.L_x_11) ;  /* 0x0000000000288947 */ /* 0x000fea0003800000 */
[----:B------:R-:W4:Y:S02]  /*10e0*/  LDC R15, c[0x0][0x64c] ;  /* 0x00019300ff0f7b82 */ /* 0x000f240000000800 */
[----:B----4-:R-:W-:-:S05]  /*10f0*/  IADD3 R15, P0, R18, R15, RZ ;  /* 0x0000000f120f7210 */ /* 0x010fca0007f1e0ff */
        /* <DEDUP_REMOVED lines=8> */
.L_x_11:
[----:B-1----:R-:W-:Y:S01]  /*1180*/  SHF.R.U64 R4, R4, R21, R5 ;  /* 0x0000001504047219 */ /* 0x002fe20000001205 */
[----:B0-----:R-:W-:Y:S01]  /*1190*/  VIADD R5, R19, 0xffffffff ;  /* 0xffffffff13057836 */ /* 0x001fe20000000000 */
[----:B------:R-:W-:Y:S01]  /*11a0*/  SHF.L.U32 R2, R25, R22, RZ ;  /* 0x0000001619027219 */ /* 0x000fe200000006ff */
[----:B------:R-:W-:Y:S01]  /*11b0*/  IMAD.MOV.U32 R14, RZ, RZ, 0x1 ;  /* 0x00000001ff0e7424 */ /* 0x000fe200078e00ff */
[----:B------:R-:W-:Y:S01]  /*11c0*/  LOP3.LUT R11, R28, R11, RZ, 0xc0, !PT ;  /* 0x0000000b1c0b7212 */ /* 0x000fe200078ec0ff */
[----:B------:R-:W-:Y:S01]  /*11d0*/  IMAD.MOV R12, RZ, RZ, -R4 ;  /* 0x000000ffff0c7224 */ /* 0x000fe200078e0a04 */
[----:B------:R-:W-:Y:S02]  /*11e0*/  SEL R10, R10, R29, !P3 ;  /* 0x0000001d0a0a7207 */ /* 0x000fe40005800000 */
[----:B------:R-:W-:Y:S01]  /*11f0*/  LOP3.LUT R5, R16, R5, RZ, 0xc0, !PT ;  /* 0x0000000510057212 */ /* 0x000fe200078ec0ff */
[----:B------:R-:W-:Y:S02]  /*1200*/  IMAD R11, R2, R4, R11 ;  /* 0x00000004020b7224 */ /* 0x000fe400078e020b */
[----:B--2---:R-:W-:-:S02]  /*1210*/  IMAD R2, R12, R23, R18 ;  /* 0x000000170c027224 */ /* 0x004fc400078e0212 */
[----:B---3--:R-:W-:Y:S02]  /*1220*/  IMAD R10, R11, R24, R10 ;  /* 0x000000180b0a7224 */ /* 0x008fe400078e020a */
[----:B------:R-:W-:-:S05]  /*1230*/  IMAD R19, R2, R19, R5 ;  /* 0x0000001302137224 */ /* 0x000fca00078e0205 */
[----:B------:R-:W-:Y:S02]  /*1240*/  SEL R22, R19, R10, !P3 ;  /* 0x0000000a13167207 */ /* 0x000fe40005800000 */
[----:B------:R-:W-:-:S07]  /*1250*/  SEL R19, R10, R19, !P3 ;  /* 0x000000130a137207 */ /* 0x000fce0005800000 */
.L_x_9:
[----:B------:R-:W-:-:S08]  /*1260*/  NOP ;  /* 0x0000000000007918 */ /* 0x000fd00000000000 */
[----:B------:R-:W0:Y:S02]  /*1270*/  USETMAXREG.TRY_ALLOC.CTAPOOL UP0, 0xe8 ;  /* 0x000000e8000079c8 */ /* 0x000e240008000600 */
[----:B0-----:R-:W-:-:S13]  /*1280*/  PLOP3.LUT P0, PT, PT, PT, UP0, 0x80, 0x0 ;  /* 0x000000000000781c */ /* 0x001fda0003f0f008 */
[----:B------:R-:W-:Y:S05]  /*1290*/  @!P0 BRA `(.L_x_9) ;  /* 0xfffffffc00f08947 */ /* 0x000fea000383ffff */
[----:B------:R-:W-:Y:S01]  /*12a0*/  ULDC.64 UR4, c[0x0][0x598] ;  /* 0x0001660000047ab9 */ /* 0x000fe20000000a00 */
[----:B------:R-:W-:Y:S01]  /*12b0*/  ULDC.64 UR16, c[0x0][0x208] ;  /* 0x0000820000107ab9 */ /* 0x000fe20000000a00 */
[----:B------:R-:W-:-:S04]  /*12c0*/  ISETP.NE.U32.AND P0, PT, RZ, UR4, PT ;  /* 0x00000004ff007c0c */ /* 0x000fc8000bf05070 */
[----:B------:R-:W-:-:S13]  /*12d0*/  ISETP.NE.AND.EX P0, PT, RZ, UR5, PT, P0 ;  /* 0x00000005ff007c0c */ /* 0x000fda000bf05300 */
[----:B------:R-:W-:Y:S05]  /*12e0*/  @!P0 BRA `(.L_x_12) ;  /* 0x00000000001c8947 */ /* 0x000fea0003800000 */
[----:B------:R-:W0:Y:S02]  /*12f0*/  LDC.64 R4, c[0x0][0x598] ;  /* 0x00016600ff047b82 */ /* 0x000e240000000a00 */
[----:B0-----:R-:W2:Y:S02]  /*1300*/  LDG.E.64 R4, desc[UR16][R4.64] ;  /* 0x0000001004047981 */ /* 0x001ea4000c1e1b00 */
[----:B--2---:R-:W-:-:S04]  /*1310*/  ISETP.NE.U32.AND P0, PT, R4, RZ, PT ;  /* 0x000000ff0400720c */ /* 0x004fc80003f05070 */
[----:B------:R-:W-:-:S13]  /*1320*/  ISETP.NE.AND.EX P0, PT, R5, RZ, PT, P0 ;  /* 0x000000ff0500720c */ /* 0x000fda0003f05300 */
[----:B------:R-:W-:Y:S05]  /*1330*/  @!P0 BRA `(.L_x_12) ;  /* 0x0000000000088947 */ /* 0x000fea0003800000 */
[----:B------:R0:W5:Y:S01]  /*1340*/  LD.E R2, desc[UR16][R4.64] ;  /* 0x0000001004027980 */ /* 0x000162000c101900 */
[----:B------:R-:W-:Y:S05]  /*1350*/  BRA `(.L_x_13) ;  /* 0x0000000000207947 */ /* 0x000fea0003800000 */
.L_x_12:
[----:B------:R-:W-:Y:S02]  /*1360*/  ULDC.64 UR4, c[0x0][0x588] ;  /* 0x0001620000047ab9 */ /* 0x000fe40000000a00 */
[----:B------:R-:W-:-:S04]  /*1370*/  ISETP.NE.U32.AND P0, PT, RZ, UR4, PT ;  /* 0x00000004ff007c0c */ /* 0x000fc8000bf05070 */
[----:B------:R-:W-:-:S13]  /*1380*/  ISETP.NE.AND.EX P0, PT, RZ, UR5, PT, P0 ;  /* 0x00000005ff007c0c */ /* 0x000fda000bf05300 */
[----:B------:R-:W-:Y:S05]  /*1390*/  @!P0 BRA `(.L_x_14) ;  /* 0x00000000000c8947 */ /* 0x000fea0003800000 */
[----:B------:R-:W0:Y:S02]  /*13a0*/  LDC.64 R4, c[0x0][0x588] ;  /* 0x00016200ff047b82 */ /* 0x000e240000000a00 */
[----:B0-----:R1:W5:Y:S01]  /*13b0*/  LDG.E R2, desc[UR16][R4.64] ;  /* 0x0000001004027981 */ /* 0x001362000c1e1900 */
[----:B------:R-:W-:Y:S05]  /*13c0*/  BRA `(.L_x_13) ;  /* 0x0000000000047947 */ /* 0x000fea0003800000 */
.L_x_14:
[----:B------:R-:W2:Y:S02]  /*13d0*/  LDC R2, c[0x0][0x580] ;  /* 0x00016000ff027b82 */ /* 0x000ea40000000800 */
.L_x_13:
[----:B------:R-:W-:Y:S02]  /*13e0*/  ULDC.64 UR4, c[0x0][0x5a0] ;  /* 0x0001680000047ab9 */ /* 0x000fe40000000a00 */
[----:B------:R-:W-:-:S04]  /*13f0*/  ISETP.NE.U32.AND P0, PT, RZ, UR4, PT ;  /* 0x00000004ff007c0c */ /* 0x000fc8000bf05070 */
[----:B------:R-:W-:-:S13]  /*1400*/  ISETP.NE.AND.EX P0, PT, RZ, UR5, PT, P0 ;  /* 0x00000005ff007c0c */ /* 0x000fda000bf05300 */
[----:B------:R-:W-:Y:S05]  /*1410*/  @!P0 BRA `(.L_x_15) ;  /* 0x00000000001c8947 */ /* 0x000fea0003800000 */
[----:B01----:R-:W0:Y:S02]  /*1420*/  LDC.64 R4, c[0x0][0x5a0] ;  /* 0x00016800ff047b82 */ /* 0x003e240000000a00 */
[----:B0-----:R-:W3:Y:S02]  /*1430*/  LDG.E.64 R4, desc[UR16][R4.64] ;  /* 0x0000001004047981 */ /* 0x001ee4000c1e1b00 */
[----:B---3--:R-:W-:-:S04]  /*1440*/  ISETP.NE.U32.AND P0, PT, R4, RZ, PT ;  /* 0x000000ff0400720c */ /* 0x008fc80003f05070 */
[----:B------:R-:W-:-:S13]  /*1450*/  ISETP.NE.AND.EX P0, PT, R5, RZ, PT, P0 ;  /* 0x000000ff0500720c */ /* 0x000fda0003f05300 */
[----:B------:R-:W-:Y:S05]  /*1460*/  @!P0 BRA `(.L_x_15) ;  /* 0x0000000000088947 */ /* 0x000fea0003800000 */
[----:B------:R0:W5:Y:S01]  /*1470*/  LD.E R12, desc[UR16][R4.64] ;  /* 0x00000010040c7980 */ /* 0x000162000c101900 */
[----:B------:R-:W-:Y:S05]  /*1480*/  BRA `(.L_x_16) ;  /* 0x0000000000207947 */ /* 0x000fea0003800000 */
.L_x_15:
[----:B------:R-:W-:Y:S02]  /*1490*/  ULDC.64 UR4, c[0x0][0x590] ;  /* 0x0001640000047ab9 */ /* 0x000fe40000000a00 */
[----:B------:R-:W-:-:S04]  /*14a0*/  ISETP.NE.U32.AND P0, PT, RZ, UR4, PT ;  /* 0x00000004ff007c0c */ /* 0x000fc8000bf05070 */
[----:B------:R-:W-:-:S13]  /*14b0*/  ISETP.NE.AND.EX P0, PT, RZ, UR5, PT, P0 ;  /* 0x00000005ff007c0c */ /* 0x000fda000bf05300 */
[----:B------:R-:W-:Y:S05]  /*14c0*/  @!P0 BRA `(.L_x_17) ;  /* 0x00000000000c8947 */ /* 0x000fea0003800000 */
[----:B------:R-:W3:Y:S02]  /*14d0*/  LDC.64 R12, c[0x0][0x590] ;  /* 0x00016400ff0c7b82 */ /* 0x000ee40000000a00 */
[----:B---3--:R3:W5:Y:S01]  /*14e0*/  LDG.E R12, desc[UR16][R12.64] ;  /* 0x000000100c0c7981 */ /* 0x008762000c1e1900 */
[----:B------:R-:W-:Y:S05]  /*14f0*/  BRA `(.L_x_16) ;  /* 0x0000000000047947 */ /* 0x000fea0003800000 */
.L_x_17:
[----:B------:R-:W4:Y:S02]  /*1500*/  LDC R12, c[0x0][0x584] ;  /* 0x00016100ff0c7b82 */ /* 0x000f240000000800 */
.L_x_16:
[----:B------:R-:W-:-:S13]  /*1510*/  LOP3.LUT P0, RZ, R14, 0xff, RZ, 0xc0, !PT ;  /* 0x000000ff0eff7812 */ /* 0x000fda000780c0ff */
[----:B------:R-:W-:Y:S05]  /*1520*/  @!P0 EXIT ;  /* 0x000000000000894d */ /* 0x000fea0003800000 */
[----:B------:R-:W-:Y:S01]  /*1530*/  ULDC UR4, c[0x0][0x28c] ;  /* 0x0000a30000047ab9 */ /* 0x000fe20000000800 */
[----:B------:R-:W-:Y:S01]  /*1540*/  LOP3.LUT R50, R6, 0x1, RZ, 0xfc, !PT ;  /* 0x0000000106327812 */ /* 0x000fe200078efcff */
[----:B------:R-:W-:-:S04]  /*1550*/  UIADD3 UR4, UR4, 0x1f, URZ ;  /* 0x0000001f04047890 */ /* 0x000fc8000fffe03f */
[----:B------:R-:W-:-:S04]  /*1560*/  USHF.R.S32.HI UR5, URZ, 0x1f, UR4 ;  /* 0x0000001f3f057899 */ /* 0x000fc80008011404 */
[----:B------:R-:W-:-:S03]  /*1570*/  ULEA.HI UR5, UR5, UR4, URZ, 0x5 ;  /* 0x0000000405057291 */ /* 0x000fc6000f8f283f */
[----:B------:R-:W-:Y:S01]  /*1580*/  UMOV UR4, URZ ;  /* 0x0000003f00047c82 */ /* 0x000fe20008000000 */
[----:B------:R-:W-:-:S03]  /*1590*/  USHF.R.S32.HI UR9, URZ, 0x5, UR5 ;  /* 0x000000053f097899 */ /* 0x000fc60008011405 */
[----:B------:R-:W-:-:S09]  /*15a0*/  UMOV UR5, URZ ;  /* 0x0000003f00057c82 */ /* 0x000fd20008000000 */
.L_x_76:
[----:B01----:R-:W-:Y:S01]  /*15b0*/  LOP3.LUT R4, R0, 0x80, RZ, 0xc0, !PT ;  /* 0x0000008000047812 */ /* 0x003fe200078ec0ff */
[----:B------:R-:W0:Y:S01]  /*15c0*/  S2UR UR13, SR_CgaCtaId ;  /* 0x00000000000d79c3 */ /* 0x000e220000008800 */
[----:B------:R-:W-:Y:S01]  /*15d0*/  UMOV UR12, 0x400 ;  /* 0x00000400000c7882 */ /* 0x000fe20000000000 */
[----:B------:R-:W-:Y:S01]  /*15e0*/  UMOV UR6, URZ ;  /* 0x0000003f00067c82 */ /* 0x000fe20008000000 */
[----:B------:R-:W-:Y:S01]  /*15f0*/  SHF.R.U32.HI R4, RZ, 0x7, R4 ;  /* 0x00000007ff047819 */ /* 0x000fe20000011604 */
[----:B------:R-:W-:Y:S01]  /*1600*/  UMOV UR7, URZ ;  /* 0x0000003f00077c82 */ /* 0x000fe20008000000 */
[----:B------:R-:W-:Y:S01]  /*1610*/  UMOV UR18, UR5 ;  /* 0x0000000500127c82 */ /* 0x000fe20008000000 */
[----:B---3--:R-:W-:Y:S01]  /*1620*/  IMAD.MOV.U32 R13, RZ, RZ, RZ ;  /* 0x000000ffff0d7224 */ /* 0x008fe200078e00ff */
[----:B------:R-:W-:Y:S01]  /*1630*/  CS2R R16, SRZ ;  /* 0x0000000000107805 */ /* 0x000fe2000001ff00 */
[----:B------:R-:W1:Y:S01]  /*1640*/  LDC R5, c[0x0][0x28c] ;  /* 0x0000a300ff057b82 */ /* 0x000e620000000800 */
[----:B------:R-:W3:Y:S01]  /*1650*/  SHFL.IDX PT, R4, R4, RZ, 0x1f ;  /* 0x00001fff04047589 */ /* 0x000ee200000e0000 */
[----:B------:R-:W-:-:S02]  /*1660*/  CS2R R20, SRZ ;  /* 0x0000000000147805 */ /* 0x000fc4000001ff00 */
[----:B------:R-:W-:Y:S02]  /*1670*/  CS2R R40, SRZ ;  /* 0x0000000000287805 */ /* 0x000fe4000001ff00 */
[----:B------:R-:W-:Y:S01]  /*1680*/  CS2R R44, SRZ ;  /* 0x00000000002c7805 */ /* 0x000fe2000001ff00 */
[----:B------:R-:W-:Y:S01]  /*1690*/  IMAD.MOV.U32 R42, RZ, RZ, RZ ;  /* 0x000000ffff2a7224 */ /* 0x000fe200078e00ff */
[----:B------:R-:W-:Y:S02]  /*16a0*/  CS2R R46, SRZ ;  /* 0x00000000002e7805 */ /* 0x000fe4000001ff00 */
[----:B------:R-:W-:Y:S01]  /*16b0*/  CS2R R48, SRZ ;  /* 0x0000000000307805 */ /* 0x000fe2000001ff00 */
[----:B------:R-:W-:Y:S01]  /*16c0*/  IMAD.MOV.U32 R51, RZ, RZ, RZ ;  /* 0x000000ffff337224 */ /* 0x000fe200078e00ff */
[----:B------:R-:W-:Y:S01]  /*16d0*/  CS2R R32, SRZ ;  /* 0x0000000000207805 */ /* 0x000fe2000001ff00 */
[----:B------:R-:W-:Y:S01]  /*16e0*/  IMAD.MOV.U32 R53, RZ, RZ, RZ ;  /* 0x000000ffff357224 */ /* 0x000fe200078e00ff */
[----:B------:R-:W-:Y:S01]  /*16f0*/  CS2R R34, SRZ ;  /* 0x0000000000227805 */ /* 0x000fe2000001ff00 */
[----:B----4-:R-:W-:Y:S01]  /*1700*/  IMAD.U32 R14, RZ, RZ, UR4 ;  /* 0x00000004ff0e7e24 */ /* 0x010fe2000f8e00ff */
[----:B------:R-:W-:-:S02]  /*1710*/  CS2R R36, SRZ ;  /* 0x0000000000247805 */ /* 0x000fc4000001ff00 */
[----:B------:R-:W-:Y:S02]  /*1720*/  CS2R R38, SRZ ;  /* 0x0000000000267805 */ /* 0x000fe4000001ff00 */
[----:B------:R-:W-:Y:S02]  /*1730*/  CS2R R24, SRZ ;  /* 0x0000000000187805 */ /* 0x000fe4000001ff00 */
[----:B--2---:R-:W-:Y:S02]  /*1740*/  CS2R R26, SRZ ;  /* 0x00000000001a7805 */ /* 0x004fe4000001ff00 */
[----:B------:R-:W-:Y:S02]  /*1750*/  CS2R R28, SRZ ;  /* 0x00000000001c7805 */ /* 0x000fe4000001ff00 */
[----:B------:R-:W-:Y:S02]  /*1760*/  CS2R R30, SRZ ;  /* 0x00000000001e7805 */ /* 0x000fe4000001ff00 */
[----:B-1----:R-:W-:-:S02]  /*1770*/  ISETP.GE.AND P0, PT, R5, 0x1, PT ;  /* 0x000000010500780c */ /* 0x002fc40003f06270 */
[----:B---3--:R-:W-:-:S13]  /*1780*/  R2UR UR8, R4 ;  /* 0x00000000040872ca */ /* 0x008fda00000e0000 */
[----:B------:R-:W-:-:S04]  /*1790*/  ULEA.HI UR10, UR8, UR8, URZ, 0x1 ;  /* 0x00000008080a7291 */ /* 0x000fc8000f8f083f */
[----:B------:R-:W-:Y:S02]  /*17a0*/  ULOP3.LUT UR11, UR10, 0x1ffffe, URZ, 0xc0, !UPT ;  /* 0x001ffffe0a0b7892 */ /* 0x000fe4000f8ec03f */
[----:B0-----:R-:W-:Y:S02]  /*17b0*/  ULEA UR10, UR13, UR12, 0x18 ;  /* 0x0000000c0d0a7291 */ /* 0x001fe4000f8ec03f */
[----:B------:R-:W-:-:S03]  /*17c0*/  UIADD3 UR11, UR8, -UR11, URZ ;  /* 0x8000000b080b7290 */ /* 0x000fc6000fffe03f */
[----:B------:R-:W-:Y:S01]  /*17d0*/  UMOV UR8, URZ ;  /* 0x0000003f00087c82 */ /* 0x000fe20008000000 */
[----:B------:R-:W-:-:S04]  /*17e0*/  ULEA UR11, UR11, UR10, 0xb ;  /* 0x0000000a0b0b7291 */ /* 0x000fc8000f8e583f */
[----:B------:R-:W-:-:S04]  /*17f0*/  UIADD3 UR11, UR11, 0x300, URZ ;  /* 0x000003000b0b7890 */ /* 0x000fc8000fffe03f */
[----:B------:R-:W-:-:S04]  /*1800*/  USHF.R.U32.HI UR11, URZ, 0x4, UR11 ;  /* 0x000000043f0b7899 */ /* 0x000fc8000801160b */
[----:B------:R-:W-:Y:S01]  /*1810*/  ULOP3.LUT UR11, UR11, 0x3fff, URZ, 0xc0, !UPT ;  /* 0x00003fff0b0b7892 */ /* 0x000fe2000f8ec03f */
[----:B-----5:R-:W-:Y:S11]  /*1820*/  @!P0 BRA `(.L_x_18) ;  /* 0x0000000400108947 */ /* 0x020ff60003800000 */
[----:B------:R-:W-:-:S13]  /*1830*/  ISETP.NE.AND P1, PT, R50, 0x3, PT ;  /* 0x000000033200780c */ /* 0x000fda0003f25270 */
[----:B------:R-:W-:Y:S05]  /*1840*/  @!P1 BRA `(.L_x_19) ;  /* 0x0000000000049947 */ /* 0x000fea0003800000 */
[----:B------:R-:W-:Y:S01]  /*1850*/  BPT.TRAP 0x1 ;  /* 0x000000040000795c */ /* 0x000fe20000300000 */
.L_x_19:
[----:B------:R-:W-:Y:S01]  /*1860*/  ULEA UR6, UR5, UR10, 0x3 ;  /* 0x0000000a05067291 */ /* 0x000fe2000f8e183f */
[----:B------:R-:W-:-:S05]  /*1870*/  IMAD.U32 R4, RZ, RZ, UR4 ;  /* 0x00000004ff047e24 */ /* 0x000fca000f8e00ff */
[----:B------:R-:W-:-:S04]  /*1880*/  SHF.L.U32 R4, R4, 0x1f, RZ ;  /* 0x0000001f04047819 */ /* 0x000fc800000006ff */
[----:B------:R0:W1:Y:S01]  /*1890*/  SYNCS.PHASECHK.TRANS64.TRYWAIT P0, [UR6], R4 ;  /* 0x00000004ff0075a7 */ /* 0x0000620008000146 */
[----:B------:R-:W-:Y:S05]  /*18a0*/  @!P1 BRA `(.L_x_20) ;  /* 0x0000000000049947 */ /* 0x000fea0003800000 */
[----:B------:R-:W-:Y:S01]  /*18b0*/  BPT.TRAP 0x1 ;  /* 0x000000040000795c */ /* 0x000fe20000300000 */
.L_x_20:
[----:B-1----:R-:W-:Y:S05]  /*18c0*/  @P0 BRA `(.L_x_21) ;  /* 0x0000000000080947 */ /* 0x002fea0003800000 */
[----:B------:R-:W1:Y:S02]  /*18d0*/  SYNCS.PHASECHK.TRANS64.TRYWAIT P0, [UR6], R4 ;  /* 0x00000004ff0075a7 */ /* 0x000e640008000146 */
[----:B-1----:R-:W-:Y:S05]  /*18e0*/  @!P0 BRA `(.L_x_22) ;  /* 0x0000005000448947 */ /* 0x002fea0003800000 */
.L_x_21:
[----:B------:R-:W-:Y:S01]  /*18f0*/  UIADD3 UR6, UR10, 0x33300, URZ ;  /* 0x000333000a067890 */ /* 0x000fe2000fffe03f */
[----:B------:R-:W-:Y:S01]  /*1900*/  WARPGROUP.ARRIVE ;  /* 0x00000000000079c5 */ /* 0x000fe20000000000 */
[----:B------:R-:W-:Y:S01]  /*1910*/  ULOP3.LUT UR12, UR11, 0x10000, URZ, 0xfc, !UPT ;  /* 0x000100000b0c7892 */ /* 0x000fe2000f8efc3f */
[----:B------:R-:W-:Y:S01]  /*1920*/  IMAD.MOV.U32 R13, RZ, RZ, RZ ;  /* 0x000000ffff0d7224 */ /* 0x000fe200078e00ff */
[----:B------:R-:W-:Y:S01]  /*1930*/  USHF.R.U32.HI UR6, URZ, 0x4, UR6 ;  /* 0x000000043f067899 */ /* 0x000fe20008011606 */
[----:B------:R-:W-:Y:S01]  /*1940*/  CS2R R16, SRZ ;  /* 0x0000000000107805 */ /* 0x000fe2000001ff00 */
[----:B------:R-:W-:Y:S01]  /*1950*/  UIMAD UR12, UR5, 0x180, UR12 ;  /* 0x00000180050c78a4 */ /* 0x000fe2000f8e020c */
[----:B------:R-:W-:Y:S01]  /*1960*/  CS2R R20, SRZ ;  /* 0x0000000000147805 */ /* 0x000fe2000001ff00 */
[----:B------:R-:W-:Y:S01]  /*1970*/  ULOP3.LUT UR6, UR6, 0x3fff, URZ, 0xc0, !UPT ;  /* 0x00003fff06067892 */ /* 0x000fe2000f8ec03f */
[----:B------:R-:W-:Y:S01]  /*1980*/  CS2R R40, SRZ ;  /* 0x0000000000287805 */ /* 0x000fe2000001ff00 */
[----:B------:R-:W-:Y:S01]  /*1990*/  UIADD3 UR7, UR12, 0x100, URZ ;  /* 0x000001000c077890 */ /* 0x000fe2000fffe03f */
[----:B------:R-:W-:Y:S01]  /*19a0*/  CS2R R44, SRZ ;  /* 0x00000000002c7805 */ /* 0x000fe2000001ff00 */
[----:B------:R-:W-:Y:S01]  /*19b0*/  ULOP3.LUT UR6, UR6, 0x10000, URZ, 0xfc, !UPT ;  /* 0x0001000006067892 */ /* 0x000fe2000f8efc3f */
[----:B------:R-:W-:Y:S01]  /*19c0*/  IMAD.MOV.U32 R42, RZ, RZ, RZ ;  /* 0x000000ffff2a7224 */ /* 0x000fe200078e00ff */
[----:B------:R-:W-:Y:S01]  /*19d0*/  ULDC UR8, c[0x0][0x50c] ;  /* 0x0001430000087ab9 */ /* 0x000fe20000000800 */
[----:B------:R-:W-:Y:S01]  /*19e0*/  UMOV UR13, 0xc0000010 ;  /* 0xc0000010000d7882 */ /* 0x000fe20000000000 */
[----:B------:R-:W-:Y:S01]  /*19f0*/  ULEA UR14, UR5, UR6, 0x5 ;  /* 0x00000006050e7291 */ /* 0x000fe2000f8e283f */
[----:B------:R-:W-:Y:S01]  /*1a00*/  CS2R R46, SRZ ;  /* 0x00000000002e7805 */ /* 0x000fe2000001ff00 */
[----:B------:R-:W-:Y:S01]  /*1a10*/  UMOV UR15, 0xc0000010 ;  /* 0xc0000010000f7882 */ /* 0x000fe20000000000 */
[----:B------:R-:W-:Y:S01]  /*1a20*/  UISETP.NE.AND UP0, UPT, UR8, 0x1, UPT ;  /* 0x000000010800788c */ /* 0x000fe2000bf05270 */
[----:B------:R-:W-:Y:S01]  /*1a30*/  CS2R R48, SRZ ;  /* 0x0000000000307805 */ /* 0x000fe2000001ff00 */
[----:B------:R-:W-:Y:S01]  /*1a40*/  UMOV UR6, 0x1 ;  /* 0x0000000100067882 */ /* 0x000fe20000000000 */
[----:B------:R-:W-:-:S02]  /*1a50*/  IMAD.MOV.U32 R51, RZ, RZ, RZ ;  /* 0x000000ffff337224 */ /* 0x000fc400078e00ff */
[----:B------:R-:W-:Y:S01]  /*1a60*/  IMAD.MOV.U32 R53, RZ, RZ, RZ ;  /* 0x000000ffff357224 */ /* 0x000fe200078e00ff */
[----:B------:R-:W-:Y:S01]  /*1a70*/  QGMMA.64x16x32.F32.E4M3.E4M3 R32, gdesc[UR12], RZ, !UPT ;  /* 0x002000000c2079f3 */ /* 0x000fe2000c7008ff */
[----:B------:R-:W-:Y:S01]  /*1a80*/  UMOV UR12, UR7 ;  /* 0x00000007000c7c82 */ /* 0x000fe20008000000 */
[----:B------:R-:W-:Y:S01]  /*1a90*/  USEL UR7, URZ, 0x1, UP0 ;  /* 0x000000013f077887 */ /* 0x000fe20008000000 */
[----:B------:R-:W-:Y:S02]  /*1aa0*/  UMOV UR13, 0xc0000010 ;  /* 0xc0000010000d7882 */ /* 0x000fe40000000000 */
[----:B------:R-:W-:Y:S03]  /*1ab0*/  QGMMA.64x16x32.F32.E4M3.E4M3 R24, gdesc[UR12], RZ, !UPT, gsb0 ;  /* 0x002000000c1879f3 */ /* 0x000fe6000c0008ff */
[----:B------:R-:W-:-:S13]  /*1ac0*/  ISETP.NE.AND P0, PT, RZ, UR7, PT ;  /* 0x00000007ff007c0c */ /* 0x000fda000bf05270 */
[----:B------:R-:W-:Y:S05]  /*1ad0*/  @!P0 BRA `(.L_x_23) ;  /* 0x0000000000488947 */ /* 0x000fea0003800000 */
[----:B------:R-:W-:Y:S02]  /*1ae0*/  WARPGROUP.DEPBAR.LE gsb0, 0x0 ;  /* 0x00008000000079c5 */ /* 0x000fe40000010000 */
[----:B------:R-:W-:-:S01]  /*1af0*/  FADD R53, RZ, R32 ;  /* 0x00000020ff357221 */ /* 0x000fc20000000000 */
[----:B------:R-:W-:Y:S01]  /*1b00*/  FADD R48, RZ, R33 ;  /* 0x00000021ff307221 */ /* 0x000fe20000000000 */
        /* <DEDUP_REMOVED lines=14> */
[----:B------:R-:W-:-:S06]  /*1bf0*/  UMOV UR6, URZ ;  /* 0x0000003f00067c82 */ /* 0x000fcc0008000000 */
.L_x_23:
[----:B------:R-:W-:-:S04]  /*1c00*/  UIADD3 UR18, UR5, 0x1, URZ ;  /* 0x0000000105127890 */ /* 0x000fc8000fffe03f */
[----:B------:R-:W-:-:S04]  /*1c10*/  UISETP.NE.AND UP0, UPT, UR18, 0x22, UPT ;  /* 0x000000221200788c */ /* 0x000fc8000bf05270 */
[----:B------:R-:W-:Y:S02]  /*1c20*/  USEL UR8, URZ, 0x1, UP0 ;  /* 0x000000013f087887 */ /* 0x000fe40008000000 */
[----:B------:R-:W-:Y:S02]  /*1c30*/  USEL UR18, UR18, URZ, UP0 ;  /* 0x0000003f12127287 */ /* 0x000fe40008000000 */
[----:B------:R-:W-:-:S06]  /*1c40*/  ULOP3.LUT UR8, UR4, UR8, URZ, 0x3c, !UPT ;  /* 0x0000000804087292 */ /* 0x000fcc000f8e3c3f */
[----:B------:R-:W-:Y:S01]  /*1c50*/  IMAD.U32 R14, RZ, RZ, UR8 ;  /* 0x00000008ff0e7e24 */ /* 0x000fe2000f8e00ff */
[----:B------:R-:W-:-:S06]  /*1c60*/  UMOV UR8, 0x1 ;  /* 0x0000000100087882 */ /* 0x000fcc0000000000 */
.L_x_18:
[----:B------:R-:W-:-:S04]  /*1c70*/  UISETP.LT.AND UP0, UPT, UR9, 0x1, UPT ;  /* 0x000000010900788c */ /* 0x000fc8000bf01270 */
[----:B------:R-:W-:-:S04]  /*1c80*/  USEL UR12, UR9, 0x1, UP0 ;  /* 0x00000001090c7887 */ /* 0x000fc80008000000 */
[----:B------:R-:W-:-:S04]  /*1c90*/  UIADD3 UR12, UR9, -UR12, URZ ;  /* 0x8000000c090c7290 */ /* 0x000fc8000fffe03f */
[----:B------:R-:W-:-:S06]  /*1ca0*/  UISETP.GE.AND UP0, UPT, UR12, 0x1, UPT ;  /* 0x000000010c00788c */ /* 0x000fcc000bf06270 */
[----:B------:R-:W-:-:S13]  /*1cb0*/  PLOP3.LUT P0, PT, PT, PT, UP0, 0x80, 0x0 ;  /* 0x000000000000781c */ /* 0x000fda0003f0f008 */
[----:B------:R-:W-:Y:S05]  /*1cc0*/  @!P0 BRA `(.L_x_24) ;  /* 0x0000000400448947 */ /* 0x000fea0003800000 */
[----:B01----:R-:W-:Y:S01]  /*1cd0*/  IMAD.U32 R4, RZ, RZ, UR12 ;  /* 0x0000000cff047e24 */ /* 0x003fe2000f8e00ff */
[----:B------:R-:W-:Y:S01]  /*1ce0*/  ULDC UR19, c[0x0][0x50c] ;  /* 0x0001430000137ab9 */ /* 0x000fe20000000800 */
[----:B------:R-:W-:-:S07]  /*1cf0*/  IMAD.U32 R5, RZ, RZ, UR5 ;  /* 0x00000005ff057e24 */ /* 0x000fce000f8e00ff */
.L_x_32:
[----:B------:R-:W-:-:S13]  /*1d00*/  ISETP.NE.AND P1, PT, R50, 0x3, PT ;  /* 0x000000033200780c */ /* 0x000fda0003f25270 */
[----:B------:R-:W-:Y:S05]  /*1d10*/  @!P1 BRA `(.L_x_25) ;  /* 0x0000000000049947 */ /* 0x000fea0003800000 */
[----:B------:R-:W-:Y:S01]  /*1d20*/  BPT.TRAP 0x1 ;  /* 0x000000040000795c */ /* 0x000fe20000300000 */
.L_x_25:
[----:B------:R-:W0:Y:S01]  /*1d30*/  S2UR UR12, SR_CgaCtaId ;  /* 0x00000000000c79c3 */ /* 0x000e220000008800 */
[----:B------:R-:W-:Y:S01]  /*1d40*/  UMOV UR10, 0x400 ;  /* 0x00000400000a7882 */ /* 0x000fe20000000000 */
[----:B------:R-:W-:Y:S01]  /*1d50*/  SHF.L.U32 R10, R14, 0x1f, RZ ;  /* 0x0000001f0e0a7819 */ /* 0x000fe200000006ff */
[----:B0-----:R-:W-:-:S04]  /*1d60*/  ULEA UR10, UR12, UR10, 0x18 ;  /* 0x0000000a0c0a7291 */ /* 0x001fc8000f8ec03f */
[----:B------:R-:W-:-:S09]  /*1d70*/  ULEA UR12, UR18, UR10, 0x3 ;  /* 0x0000000a120c7291 */ /* 0x000fd2000f8e183f */
[----:B------:R0:W1:Y:S01]  /*1d80*/  SYNCS.PHASECHK.TRANS64.TRYWAIT P0, [UR12], R10 ;  /* 0x0000000aff0075a7 */ /* 0x000062000800014c */
[----:B------:R-:W-:Y:S05]  /*1d90*/  @!P1 BRA `(.L_x_26) ;  /* 0x0000000000049947 */ /* 0x000fea0003800000 */
[----:B------:R-:W-:Y:S01]  /*1da0*/  BPT.TRAP 0x1 ;  /* 0x000000040000795c */ /* 0x000fe20000300000 */
.L_x_26:
[----:B-1----:R-:W-:Y:S05]  /*1db0*/  @P0 BRA `(.L_x_27) ;  /* 0x0000000000080947 */ /* 0x002fea0003800000 */
[----:B------:R-:W1:Y:S02]  /*1dc0*/  SYNCS.PHASECHK.TRANS64.TRYWAIT P0, [UR12], R10 ;  /* 0x0000000aff0075a7 */ /* 0x000e64000800014c */
[----:B-1----:R-:W-:Y:S05]  /*1dd0*/  @!P0 BRA `(.L_x_28) ;  /* 0x0000004c00208947 */ /* 0x002fea0003800000 */
.L_x_27:
[----:B------:R-:W-:Y:S01]  /*1de0*/  UIADD3 UR12, UR10, 0x33300, URZ ;  /* 0x000333000a0c7890 */ /* 0x000fe2000fffe03f */
[----:B------:R-:W-:Y:S01]  /*1df0*/  WARPGROUP.ARRIVE ;  /* 0x00000000000079c5 */ /* 0x000fe20000000000 */
[----:B------:R-:W-:Y:S02]  /*1e00*/  UISETP.NE.AND UP0, UPT, UR7, URZ, UPT ;  /* 0x0000003f0700728c */ /* 0x000fe4000bf05270 */
[----:B------:R-:W-:Y:S02]  /*1e10*/  USHF.R.U32.HI UR12, URZ, 0x4, UR12 ;  /* 0x000000043f0c7899 */ /* 0x000fe4000801160c */
[----:B------:R-:W-:Y:S02]  /*1e20*/  USEL UR8, UR8, URZ, !UP0 ;  /* 0x0000003f08087287 */ /* 0x000fe4000c000000 */
[----:B------:R-:W-:Y:S02]  /*1e30*/  ULOP3.LUT UR7, UR12, 0x3fff, URZ, 0xc0, !UPT ;  /* 0x00003fff0c077892 */ /* 0x000fe4000f8ec03f */
[----:B------:R-:W-:-:S02]  /*1e40*/  ULOP3.LUT UR12, UR11, 0x10000, URZ, 0xfc, !UPT ;  /* 0x000100000b0c7892 */ /* 0x000fc4000f8efc3f */
[----:B------:R-:W-:Y:S02]  /*1e50*/  ULOP3.LUT UR7, UR7, 0x10000, URZ, 0xfc, !UPT ;  /* 0x0001000007077892 */ /* 0x000fe4000f8efc3f */
[----:B------:R-:W-:Y:S02]  /*1e60*/  UISETP.NE.U32.AND UP0, UPT, UR8, URZ, UPT ;  /* 0x0000003f0800728c */ /* 0x000fe4000bf05070 */
[----:B------:R-:W-:Y:S02]  /*1e70*/  UIMAD UR12, UR18, 0x180, UR12 ;  /* 0x00000180120c78a4 */ /* 0x000fe4000f8e020c */
[----:B------:R-:W-:Y:S02]  /*1e80*/  ULEA UR14, UR18, UR7, 0x5 ;  /* 0x00000007120e7291 */ /* 0x000fe4000f8e283f */
[----:B------:R-:W-:Y:S01]  /*1e90*/  UIADD3 UR7, UR12, 0x100, URZ ;  /* 0x000001000c077890 */ /* 0x000fe2000fffe03f */
[----:B------:R-:W-:Y:S01]  /*1ea0*/  UMOV UR13, 0xc0000010 ;  /* 0xc0000010000d7882 */ /* 0x000fe20000000000 */
[----:B------:R-:W-:Y:S01]  /*1eb0*/  UMOV UR15, 0xc0000010 ;  /* 0xc0000010000f7882 */ /* 0x000fe20000000000 */
[----:B------:R-:W-:-:S04]  /*1ec0*/  UIADD3 UR6, UR6, 0x1, URZ ;  /* 0x0000000106067890 */ /* 0x000fc8000fffe03f */
[----:B------:R-:W-:Y:S01]  /*1ed0*/  QGMMA.64x16x32.F32.E4M3.E4M3 R32, gdesc[UR12], R32, UP0 ;  /* 0x002000000c2079f3 */ /* 0x000fe2000bf00820 */
[----:B------:R-:W-:Y:S01]  /*1ee0*/  UMOV UR12, UR7 ;  /* 0x00000007000c7c82 */ /* 0x000fe20008000000 */
[----:B------:R-:W-:Y:S02]  /*1ef0*/  UMOV UR13, 0xc0000010 ;  /* 0xc0000010000d7882 */ /* 0x000fe40000000000 */
[----:B------:R-:W-:Y:S01]  /*1f00*/  QGMMA.64x16x32.F32.E4M3.E4M3 R24, gdesc[UR12], R24, UP0, gsb0 ;  /* 0x002000000c1879f3 */ /* 0x000fe2000b800818 */
[----:B------:R-:W-:-:S04]  /*1f10*/  UISETP.NE.AND UP0, UPT, UR6, UR19, UPT ;  /* 0x000000130600728c */ /* 0x000fc8000bf05270 */
[----:B------:R-:W-:-:S06]  /*1f20*/  USEL UR7, URZ, 0x1, UP0 ;  /* 0x000000013f077887 */ /* 0x000fcc0008000000 */
[----:B------:R-:W-:Y:S01]  /*1f30*/  ISETP.NE.AND P0, PT, RZ, UR7, PT ;  /* 0x00000007ff007c0c */ /* 0x000fe2000bf05270 */
[----:B------:R-:W-:-:S12]  /*1f40*/  WARPGROUP.DEPBAR.LE gsb0, 0x1 ;  /* 0x00008000000079c5 */ /* 0x000fd80000010100 */
[----:B------:R-:W-:Y:S05]  /*1f50*/  @!P0 BRA `(.L_x_29) ;  /* 0x0000000000488947 */ /* 0x000fea0003800000 */
[----:B------:R-:W-:Y:S02]  /*1f60*/  WARPGROUP.DEPBAR.LE gsb0, 0x0 ;  /* 0x00008000000079c5 */ /* 0x000fe40000010000 */
[----:B------:R-:W-:-:S01]  /*1f70*/  FADD R53, R32, R53 ;  /* 0x0000003520357221 */ /* 0x000fc20000000000 */
[----:B------:R-:W-:Y:S01]  /*1f80*/  FADD R48, R33, R48 ;  /* 0x0000003021307221 */ /* 0x000fe20000000000 */
        /* <DEDUP_REMOVED lines=14> */
[----:B------:R-:W-:-:S06]  /*2070*/  UMOV UR6, URZ ;  /* 0x0000003f00067c82 */ /* 0x000fcc0008000000 */
.L_x_29:
[----:B------:R-:W-:Y:S05]  /*2080*/  @!P1 BRA `(.L_x_30) ;  /* 0x0000000000049947 */ /* 0x000fea0003800000 */
[----:B------:R-:W-:Y:S01]  /*2090*/  BPT.TRAP 0x1 ;  /* 0x000000040000795c */ /* 0x000fe20000300000 */
.L_x_30:
[----:B------:R-:W-:-:S13]  /*20a0*/  ISETP.NE.AND P0, PT, R7, RZ, PT ;  /* 0x000000ff0700720c */ /* 0x000fda0003f05270 */
[----:B01----:R-:W-:-:S05]  /*20b0*/  @P0 LEA R10, R5, UR10, 0x3 ;  /* 0x0000000a050a0c11 */ /* 0x003fca000f8e18ff */
[----:B------:R-:W-:-:S05]  /*20c0*/  @P0 VIADD R10, R10, 0x110 ;  /* 0x000001100a0a0836 */ /* 0x000fca0000000000 */
[----:B------:R-:W-:-:S04]  /*20d0*/  @P0 PRMT R10, R3, 0x654, R10 ;  /* 0x00000654030a0816 */ /* 0x000fc8000000000a */
[----:B------:R0:W-:Y:S01]  /*20e0*/  @P0 SYNCS.ARRIVE.TRANS64.RED.A1T0 RZ, [R10+URZ], RZ ;  /* 0x000000ff0aff09a7 */ /* 0x0001e2000810043f */
[----:B------:R-:W-:-:S13]  /*20f0*/  ISETP.GT.U32.AND P0, PT, R6, 0x1, PT ;  /* 0x000000010600780c */ /* 0x000fda0003f04070 */
[----:B0-----:R-:W-:Y:S05]  /*2100*/  @P0 BRA `(.L_x_31) ;  /* 0x0000000000040947 */ /* 0x001fea0003800000 */
[----:B------:R-:W-:Y:S01]  /*2110*/  BPT.TRAP 0x1 ;  /* 0x000000040000795c */ /* 0x000fe20000300000 */
.L_x_31:
[----:B------:R-:W-:Y:S01]  /*2120*/  UIADD3 UR18, UR18, 0x1, URZ ;  /* 0x0000000112127890 */ /* 0x000fe2000fffe03f */
[C---:B------:R-:W-:Y:S01]  /*2130*/  ISETP.GT.AND P1, PT, R4.reuse, 0x1, PT ;  /* 0x000000010400780c */ /* 0x040fe20003f24270 */
[----:B------:R-:W-:Y:S02]  /*2140*/  VIADD R5, R5, 0x1 ;  /* 0x0000000105057836 */ /* 0x000fe40000000000 */
[----:B------:R-:W-:Y:S01]  /*2150*/  UISETP.NE.AND UP0, UPT, UR18, 0x22, UPT ;  /* 0x000000221200788c */ /* 0x000fe2000bf05270 */
[----:B------:R-:W-:Y:S02]  /*2160*/  VIADD R4, R4, 0xffffffff ;  /* 0xffffffff04047836 */ /* 0x000fe40000000000 */
[C---:B------:R-:W-:Y:S01]  /*2170*/  ISETP.NE.AND P0, PT, R5.reuse, 0x22, PT ;  /* 0x000000220500780c */ /* 0x040fe20003f05270 */
[----:B------:R-:W-:Y:S02]  /*2180*/  USEL UR8, URZ, 0x1, UP0 ;  /* 0x000000013f087887 */ /* 0x000fe40008000000 */
[----:B------:R-:W-:Y:S01]  /*2190*/  USEL UR18, UR18, URZ, UP0 ;  /* 0x0000003f12127287 */ /* 0x000fe20008000000 */
[----:B------:R-:W-:-:S03]  /*21a0*/  SEL R5, R5, RZ, P0 ;  /* 0x000000ff05057207 */ /* 0x000fc60000000000 */
[----:B------:R-:W-:Y:S01]  /*21b0*/  LOP3.LUT R14, R14, UR8, RZ, 0x3c, !PT ;  /* 0x000000080e0e7c12 */ /* 0x000fe2000f8e3cff */
[----:B------:R-:W-:Y:S01]  /*21c0*/  UMOV UR8, 0x1 ;  /* 0x0000000100087882 */ /* 0x000fe20000000000 */
[----:B------:R-:W-:Y:S06]  /*21d0*/  @P1 BRA `(.L_x_32) ;  /* 0xfffffff800c81947 */ /* 0x000fec000383ffff */
.L_x_24:
[----:B------:R-:W-:Y:S01]  /*21e0*/  UISETP.NE.AND UP0, UPT, UR6, URZ, UPT ;  /* 0x0000003f0600728c */ /* 0x000fe2000bf05270 */
[----:B01----:R-:W0:Y:S03]  /*21f0*/  LDC R4, c[0x0][0x28c] ;  /* 0x0000a300ff047b82 */ /* 0x003e260000000800 */
[----:B------:R-:W-:-:S06]  /*2200*/  USEL UR6, URZ, 0x1, !UP0 ;  /* 0x000000013f067887 */ /* 0x000fcc000c000000 */
[----:B------:R-:W-:Y:S02]  /*2210*/  ISETP.NE.AND P0, PT, RZ, UR6, PT ;  /* 0x00000006ff007c0c */ /* 0x000fe4000bf05270 */
[----:B0-----:R-:W-:-:S11]  /*2220*/  ISETP.GE.AND P1, PT, R4, 0x1, PT ;  /* 0x000000010400780c */ /* 0x001fd60003f26270 */
[----:B------:R-:W-:Y:S05]  /*2230*/  @!P0 BRA `(.L_x_33) ;  /* 0x0000000000448947 */ /* 0x000fea0003800000 */
[----:B------:R-:W-:Y:S02]  /*2240*/  WARPGROUP.DEPBAR.LE gsb0, 0x0 ;  /* 0x00008000000079c5 */ /* 0x000fe40000010000 */
[----:B------:R-:W-:Y:S01]  /*2250*/  FADD R53, R32, R53 ;  /* 0x0000003520357221 */ /* 0x000fe20000000000 */
        /* <DEDUP_REMOVED lines=14> */
[----:B------:R-:W-:-:S07]  /*2340*/  FADD R13, R13, R31 ;  /* 0x0000001f0d0d7221 */ /* 0x000fce0000000000 */
.L_x_33:
[----:B------:R-:W-:Y:S02]  /*2350*/  WARPGROUP.DEPBAR.LE gsb0, 0x0 ;  /* 0x00008000000079c5 */ /* 0x000fe40000010000 */
[----:B------:R-:W-:Y:S05]  /*2360*/  @!P1 BRA `(.L_x_34) ;  /* 0x0000000000549947 */ /* 0x000fea0003800000 */
[----:B------:R-:W-:-:S13]  /*2370*/  ISETP.NE.AND P0, PT, R50, 0x3, PT ;  /* 0x000000033200780c */ /* 0x000fda0003f05270 */
[----:B------:R-:W-:Y:S05]  /*2380*/  @!P0 BRA `(.L_x_35) ;  /* 0x0000000000048947 */ /* 0x000fea0003800000 */
[----:B------:R-:W-:Y:S01]  /*2390*/  BPT.TRAP 0x1 ;  /* 0x000000040000795c */ /* 0x000fe20000300000 */
.L_x_35:
[----:B------:R-:W-:Y:S01]  /*23a0*/  ISETP.NE.AND P0, PT, R7, RZ, PT ;  /* 0x000000ff0700720c */ /* 0x000fe20003f05270 */
[----:B------:R-:W-:Y:S01]  /*23b0*/  BSSY B0, `(.L_x_36) ;  /* 0x000000e000007945 */ /* 0x000fe20003800000 */
[----:B------:R-:W-:-:S11]  /*23c0*/  ISETP.GT.U32.AND P1, PT, R6, 0x1, PT ;  /* 0x000000010600780c */ /* 0x000fd60003f24070 */
[----:B------:R-:W-:Y:S05]  /*23d0*/  @!P0 BRA `(.L_x_37) ;  /* 0x00000000002c8947 */ /* 0x000fea0003800000 */
[----:B------:R-:W-:-:S04]  /*23e0*/  UISETP.LT.AND UP0, UPT, UR9, 0x1, UPT ;  /* 0x000000010900788c */ /* 0x000fc8000bf01270 */
[----:B------:R-:W-:-:S04]  /*23f0*/  USEL UR8, UR9, 0x1, UP0 ;  /* 0x0000000109087887 */ /* 0x000fc80008000000 */
[----:B------:R-:W-:-:S04]  /*2400*/  UIADD3 UR8, UR5, UR9, -UR8 ;  /* 0x0000000905087290 */ /* 0x000fc8000fffe808 */
[----:B------:R-:W-:-:S04]  /*2410*/  UIMAD.WIDE.U32 UR6, UR8, -0xf0f0f0f, URZ ;  /* 0xf0f0f0f1080678a5 */ /* 0x000fc8000f8e003f */
[----:B------:R-:W-:-:S04]  /*2420*/  USHF.R.U32.HI UR6, URZ, 0x5, UR7 ;  /* 0x000000053f067899 */ /* 0x000fc80008011607 */
[----:B------:R-:W-:-:S04]  /*2430*/  UIMAD UR8, UR6, -0x22, UR8 ;  /* 0xffffffde060878a4 */ /* 0x000fc8000f8e0208 */
[----:B------:R-:W-:-:S04]  /*2440*/  ULEA UR8, UR8, UR10, 0x3 ;  /* 0x0000000a08087291 */ /* 0x000fc8000f8e183f */
[----:B------:R-:W-:-:S06]  /*2450*/  UIADD3 UR8, UR8, 0x110, URZ ;  /* 0x0000011008087890 */ /* 0x000fcc000fffe03f */
[----:B------:R-:W-:-:S05]  /*2460*/  IMAD.U32 R4, RZ, RZ, UR8 ;  /* 0x00000008ff047e24 */ /* 0x000fca000f8e00ff */
[----:B------:R-:W-:-:S04]  /*2470*/  PRMT R4, R3, 0x654, R4 ;  /* 0x0000065403047816 */ /* 0x000fc80000000004 */
[----:B------:R0:W-:Y:S03]  /*2480*/  SYNCS.ARRIVE.TRANS64.RED.A1T0 RZ, [R4+URZ], RZ ;  /* 0x000000ff04ff79a7 */ /* 0x0001e6000810043f */
.L_x_37:
[----:B------:R-:W-:Y:S05]  /*2490*/  BSYNC B0 ;  /* 0x0000000000007941 */ /* 0x000fea0003800000 */
.L_x_36:
[----:B------:R-:W-:Y:S05]  /*24a0*/  @P1 BRA `(.L_x_34) ;  /* 0x0000000000041947 */ /* 0x000fea0003800000 */
[----:B------:R-:W-:Y:S01]  /*24b0*/  BPT.TRAP 0x1 ;  /* 0x000000040000795c */ /* 0x000fe20000300000 */
.L_x_34:
[--C-:B0-----:R-:W-:Y:S01]  /*24c0*/  SHF.R.U32.HI R4, RZ, 0x7, R0.reuse ;  /* 0x00000007ff047819 */ /* 0x101fe20000011600 */
[----:B------:R-:W0:Y:S01]  /*24d0*/  LDC R15, c[0x0][0x288] ;  /* 0x0000a200ff0f7b82 */ /* 0x000e220000000800 */
[----:B------:R-:W-:Y:S01]  /*24e0*/  SHF.R.U32.HI R5, RZ, 0x2, R0 ;  /* 0x00000002ff057819 */ /* 0x000fe20000011600 */
[----:B------:R-:W-:Y:S01]  /*24f0*/  UIADD3 UR5, UR9, UR5, URZ ;  /* 0x0000000509057290 */ /* 0x000fe2000fffe03f */
[----:B------:R-:W-:Y:S01]  /*2500*/  LOP3.LUT R4, R4, 0x1, RZ, 0xc0, !PT ;  /* 0x0000000104047812 */ /* 0x000fe200078ec0ff */
[----:B------:R-:W-:Y:S01]  /*2510*/  IMAD R18, R19, 0xc0, RZ ;  /* 0x000000c013127824 */ /* 0x000fe200078e02ff */
[----:B------:R-:W-:Y:S01]  /*2520*/  LOP3.LUT R10, R0, 0x60, RZ, 0xc0, !PT ;  /* 0x00000060000a7812 */ /* 0x000fe200078ec0ff */
[----:B------:R-:W-:Y:S01]  /*2530*/  UISETP.GT.U32.AND UP0, UPT, UR5, 0x21, UPT ;  /* 0x000000210500788c */ /* 0x000fe2000bf04070 */
[----:B------:R-:W-:Y:S01]  /*2540*/  LOP3.LUT R5, R5, 0x7, RZ, 0xc0, !PT ;  /* 0x0000000705057812 */ /* 0x000fe200078ec0ff */
[----:B------:R-:W-:Y:S01]  /*2550*/  IMAD.SHL.U32 R14, R4, 0x40, RZ ;  /* 0x00000040040e7824 */ /* 0x000fe200078e00ff */
[----:B------:R-:W-:Y:S01]  /*2560*/  SHF.R.U32.HI R10, RZ, 0x1, R10 ;  /* 0x00000001ff0a7819 */ /* 0x000fe2000001160a */
[----:B------:R-:W-:Y:S01]  /*2570*/  ULDC UR12, c[0x0][0x284] ;  /* 0x0000a100000c7ab9 */ /* 0x000fe20000000800 */
[----:B------:R-:W-:Y:S01]  /*2580*/  UISETP.LT.U32.AND UP0, UPT, UR9, 0x22, UP0 ;  /* 0x000000220900788c */ /* 0x000fe20008701070 */
[----:B------:R-:W-:Y:S01]  /*2590*/  SHF.R.S32.HI R29, RZ, 0x1f, R43 ;  /* 0x0000001fff1d7819 */ /* 0x000fe2000001142b */
[----:B------:R-:W-:Y:S01]  /*25a0*/  UISETP.GE.U32.AND UP1, UPT, UR9, 0x22, UPT ;  /* 0x000000220900788c */ /* 0x000fe2000bf26070 */
[--C-:B------:R-:W-:Y:S01]  /*25b0*/  IADD3 R11, RZ, -R10, -R5.reuse ;  /* 0x8000000aff0b7210 */ /* 0x100fe20007ffe805 */
[----:B------:R-:W-:Y:S01]  /*25c0*/  UIMAD.WIDE.U32 UR6, UR5, -0xf0f0f0f, URZ ;  /* 0xf0f0f0f1050678a5 */ /* 0x000fe2000f8e003f */
[----:B------:R-:W-:Y:S01]  /*25d0*/  LOP3.LUT R5, R14, 0x40, R5, 0xe2, !PT ;  /* 0x000000400e057812 */ /* 0x000fe200078ee205 */
[----:B------:R-:W-:-:S02]  /*25e0*/  USEL UR8, URZ, 0x1, !UP0 ;  /* 0x000000013f087887 */ /* 0x000fc4000c000000 */
[----:B------:R-:W-:Y:S01]  /*25f0*/  IMAD R11, R4, -0x40, R11 ;  /* 0xffffffc0040b7824 */ /* 0x000fe200078e020b */
[----:B------:R-:W-:Y:S01]  /*2600*/  LOP3.LUT R14, R5, R10, RZ, 0xfc, !PT ;  /* 0x0000000a050e7212 */ /* 0x000fe200078efcff */
[----:B------:R-:W-:Y:S01]  /*2610*/  IMAD.SHL.U32 R10, R22, 0x10, RZ ;  /* 0x00000010160a7824 */ /* 0x000fe200078e00ff */
[C---:B------:R-:W-:Y:S01]  /*2620*/  LOP3.LUT R4, R0.reuse, 0x3, RZ, 0xc0, !PT ;  /* 0x0000000300047812 */ /* 0x040fe200078ec0ff */
[----:B------:R-:W-:Y:S01]  /*2630*/  IMAD.SHL.U32 R5, R0, 0x2, RZ ;  /* 0x0000000200057824 */ /* 0x000fe200078e00ff */
[----:B------:R-:W-:Y:S01]  /*2640*/  ULDC.64 UR10, c[0x0][0x5d0] ;  /* 0x00017400000a7ab9 */ /* 0x000fe20000000a00 */
[----:B------:R-:W-:Y:S01]  /*2650*/  USHF.R.U32.HI UR6, URZ, 0x5, UR7 ;  /* 0x000000053f067899 */ /* 0x000fe20008011607 */
[----:B0-----:R-:W-:Y:S01]  /*2660*/  ISETP.GE.AND P0, PT, R10, R15, PT ;  /* 0x0000000f0a00720c */ /* 0x001fe20003f06270 */
[----:B------:R-:W-:Y:S01]  /*2670*/  IMAD R25, R4, -0x2, R15 ;  /* 0xfffffffe04197824 */ /* 0x000fe200078e020f */
[----:B------:R-:W-:Y:S01]  /*2680*/  LOP3.LUT R23, R5, 0x6, RZ, 0xc0, !PT ;  /* 0x0000000605177812 */ /* 0x000fe200078ec0ff */
[----:B------:R-:W-:Y:S01]  /*2690*/  IMAD R24, R29, UR10, RZ ;  /* 0x0000000a1d187c24 */ /* 0x000fe2000f8e02ff */
[----:B------:R-:W-:Y:S01]  /*26a0*/  ISETP.GE.OR P0, PT, R18, UR12, P0 ;  /* 0x0000000c12007c0c */ /* 0x000fe20008706670 */
[----:B------:R-:W-:Y:S01]  /*26b0*/  ULOP3.LUT UR4, UR4, UR8, URZ, 0x3c, !UPT ;  /* 0x0000000804047292 */ /* 0x000fe2000f8e3c3f */
[----:B------:R-:W-:Y:S01]  /*26c0*/  LOP3.LUT R4, R10, R23, RZ, 0xfc, !PT ;  /* 0x000000170a047212 */ /* 0x000fe200078efcff */
[----:B------:R-:W-:Y:S01]  /*26d0*/  IMAD R27, R43, UR11, R24 ;  /* 0x0000000b2b1b7c24 */ /* 0x000fe2000f8e0218 */
[----:B------:R-:W-:Y:S01]  /*26e0*/  UIMAD UR5, UR6, -0x22, UR5 ;  /* 0xffffffde060578a4 */ /* 0x000fe2000f8e0205 */
[----:B------:R-:W-:Y:S01]  /*26f0*/  IMAD.MOV.U32 R15, RZ, RZ, RZ ;  /* 0x000000ffff0f7224 */ /* 0x000fe200078e00ff */
[----:B------:R-:W-:Y:S01]  /*2700*/  SHF.R.S32.HI R5, RZ, 0x1f, R4 ;  /* 0x0000001fff057819 */ /* 0x000fe20000011404 */
[----:B------:R-:W-:Y:S01]  /*2710*/  @UP1 ULOP3.LUT UR4, UR4, 0x1, UR6, 0x78, !UPT ;  /* 0x0000000104041892 */ /* 0x000fe2000f8e7806 */
[----:B------:R-:W-:Y:S01]  /*2720*/  IADD3 R34, -R18, UR12, R11 ;  /* 0x0000000c12227c10 */ /* 0x000fe2000fffe10b */
[----:B------:R-:W-:-:S04]  /*2730*/  IMAD.WIDE R14, R19, 0xc0, R14 ;  /* 0x000000c0130e7825 */ /* 0x000fc800078e020e */
[----:B------:R-:W-:-:S04]  /*2740*/  IMAD.WIDE.U32 R4, R43, UR10, R4 ;  /* 0x0000000a2b047c25 */ /* 0x000fc8000f8e0004 */
[----:B------:R-:W-:Y:S02]  /*2750*/  IMAD.IADD R5, R5, 0x1, R27 ;  /* 0x0000000105057824 */ /* 0x000fe400078e021b */
[----:B------:R-:W-:Y:S02]  /*2760*/  IMAD.IADD R35, R25, 0x1, -R10 ;  /* 0x0000000119237824 */ /* 0x000fe400078e0a0a */
[----:B------:R-:W-:Y:S01]  /*2770*/  IMAD.MOV.U32 R24, RZ, RZ, -0x1 ;  /* 0xffffffffff187424 */ /* 0x000fe200078e00ff */
[----:B------:R-:W-:Y:S06]  /*2780*/  @P0 BRA `(.L_x_38) ;  /* 0x00000014004c0947 */ /* 0x000fec0003800000 */
[----:B------:R-:W0:Y:S01]  /*2790*/  LDC.64 R30, c[0x0][0x5c8] ;  /* 0x00017200ff1e7b82 */ /* 0x000e220000000a00 */
[----:B------:R-:W-:Y:S01]  /*27a0*/  ULDC.64 UR6, c[0x0][0x5c0] ;  /* 0x0001700000067ab9 */ /* 0x000fe20000000a00 */
[----:B------:R-:W-:Y:S01]  /*27b0*/  BSSY B0, `(.L_x_38) ;  /* 0x0000150000007945 */ /* 0x000fe20003800000 */
[-C--:B0-----:R-:W-:Y:S01]  /*27c0*/  IMAD R10, R15, R30.reuse, RZ ;  /* 0x0000001e0f0a7224 */ /* 0x081fe200078e02ff */
[----:B------:R-:W-:Y:S01]  /*27d0*/  SHF.L.U64.HI R28, R30, 0x3, R31 ;  /* 0x000000031e1c7819 */ /* 0x000fe2000001021f */
[----:B------:R-:W-:-:S04]  /*27e0*/  IMAD.WIDE.U32 R4, R14, R30, R4 ;  /* 0x0000001e0e047225 */ /* 0x000fc800078e0004 */
[----:B------:R-:W-:Y:S01]  /*27f0*/  IMAD R25, R14, R31, R10 ;  /* 0x0000001f0e197224 */ /* 0x000fe200078e020a */
[----:B------:R-:W-:Y:S01]  /*2800*/  IADD3 R26, P4, R4, UR6, RZ ;  /* 0x00000006041a7c10 */ /* 0x000fe2000ff9e0ff */
[C---:B------:R-:W-:Y:S01]  /*2810*/  IMAD.SHL.U32 R19, R30.reuse, 0x8, RZ ;  /* 0x000000081e137824 */ /* 0x040fe200078e00ff */
[----:B------:R-:W-:Y:S01]  /*2820*/  LEA R11, P2, R30, R4, 0x7 ;  /* 0x000000041e0b7211 */ /* 0x000fe200078438ff */
[----:B------:R-:W-:-:S03]  /*2830*/  IMAD.IADD R25, R5, 0x1, R25 ;  /* 0x0000000105197824 */ /* 0x000fc600078e0219 */
[----:B------:R-:W-:Y:S02]  /*2840*/  IADD3 R18, P1, P0, R4, UR6, R19 ;  /* 0x0000000604127c10 */ /* 0x000fe4000f83e013 */
[----:B------:R-:W-:Y:S02]  /*2850*/  IADD3.X R27, R25, UR7, RZ, P4, !PT ;  /* 0x00000007191b7c10 */ /* 0x000fe4000a7fe4ff */
[----:B----45:R-:W-:Y:S02]  /*2860*/  FSETP.NEU.AND P4, PT, R12, RZ, PT ;  /* 0x000000ff0c00720b */ /* 0x030fe40003f8d000 */
[----:B------:R-:W-:Y:S02]  /*2870*/  LEA.HI.X R5, R30, R25, R31, 0x7, P2 ;  /* 0x000000191e057211 */ /* 0x000fe400010f3c1f */
[C---:B------:R-:W-:Y:S02]  /*2880*/  IADD3 R10, P2, R11.reuse, UR6, RZ ;  /* 0x000000060b0a7c10 */ /* 0x040fe4000ff5e0ff */
[----:B------:R-:W-:-:S02]  /*2890*/  IADD3 R4, P5, P6, R11, UR6, R19 ;  /* 0x000000060b047c10 */ /* 0x000fc4000febe013 */
[----:B------:R-:W-:Y:S02]  /*28a0*/  IADD3.X R11, R5, UR7, RZ, P2, !PT ;  /* 0x00000007050b7c10 */ /* 0x000fe400097fe4ff */
[--C-:B------:R-:W-:Y:S02]  /*28b0*/  IADD3.X R19, R25, UR7, R28.reuse, P1, P0 ;  /* 0x0000000719137c10 */ /* 0x100fe40008fe041c */
[----:B------:R-:W-:Y:S01]  /*28c0*/  IADD3.X R5, R5, UR7, R28, P5, P6 ;  /* 0x0000000705057c10 */ /* 0x000fe2000afec41c */
[----:B------:R-:W-:Y:S06]  /*28d0*/  @!P4 BRA `(.L_x_39) ;  /* 0x0000000c00e4c947 */ /* 0x000fec0003800000 */
[----:B------:R-:W-:Y:S01]  /*28e0*/  IMAD R22, R22, 0x10, R23 ;  /* 0x0000001016167824 */ /* 0x000fe200078e0217 */
[----:B------:R-:W-:Y:S01]  /*28f0*/  ULDC.64 UR6, c[0x0][0x5b8] ;  /* 0x00016e0000067ab9 */ /* 0x000fe20000000a00 */
[----:B------:R-:W-:Y:S01]  /*2900*/  ISETP.GE.AND P0, PT, R34, 0x1, PT ;  /* 0x000000012200780c */ /* 0x000fe20003f06270 */
[----:B------:R-:W-:Y:S01]  /*2910*/  IMAD R28, R29, UR6, RZ ;  /* 0x000000061d1c7c24 */ /* 0x000fe2000f8e02ff */
[----:B------:R-:W-:Y:S01]  /*2920*/  ULDC.64 UR10, c[0x0][0x5a8] ;  /* 0x00016a00000a7ab9 */ /* 0x000fe20000000a00 */
[----:B------:R-:W-:Y:S01]  /*2930*/  SHF.R.S32.HI R23, RZ, 0x1f, R22 ;  /* 0x0000001fff177819 */ /* 0x000fe20000011416 */
[----:B------:R-:W-:Y:S01]  /*2940*/  BSSY B1, `(.L_x_40) ;  /* 0x000000e000017945 */ /* 0x000fe20003800000 */
[----:B------:R-:W-:Y:S01]  /*2950*/  IMAD R25, R43, UR7, R28 ;  /* 0x000000072b197c24 */ /* 0x000fe2000f8e021c */
[----:B------:R-:W-:Y:S01]  /*2960*/  ISETP.LT.OR P4, PT, R35, 0x1, !P0 ;  /* 0x000000012300780c */ /* 0x000fe20004781670 */
[----:B------:R-:W-:Y:S01]  /*2970*/  IMAD.WIDE.U32 R22, R43, UR6, R22 ;  /* 0x000000062b167c25 */ /* 0x000fe2000f8e0016 */
[----:B------:R-:W-:-:S03]  /*2980*/  ULDC.64 UR6, c[0x0][0x5b0] ;  /* 0x00016c0000067ab9 */ /* 0x000fc60000000a00 */
[----:B------:R-:W-:Y:S02]  /*2990*/  IMAD.IADD R23, R23, 0x1, R25 ;  /* 0x0000000117177824 */ /* 0x000fe400078e0219 */
[----:B------:R-:W-:Y:S02]  /*29a0*/  IMAD R25, R15, UR6, RZ ;  /* 0x000000060f197c24 */ /* 0x000fe4000f8e02ff */
[----:B------:R-:W-:-:S04]  /*29b0*/  IMAD.WIDE.U32 R28, R14, UR6, R22 ;  /* 0x000000060e1c7c25 */ /* 0x000fc8000f8e0016 */
[----:B------:R-:W-:Y:S01]  /*29c0*/  IMAD R25, R14, UR7, R25 ;  /* 0x000000070e197c24 */ /* 0x000fe2000f8e0219 */
[----:B------:R-:W-:-:S04]  /*29d0*/  IADD3 R30, P1, R28, UR10, RZ ;  /* 0x0000000a1c1e7c10 */ /* 0x000fc8000ff3e0ff */
[--C-:B------:R-:W-:Y:S02]  /*29e0*/  IADD3.X R31, R29, UR11, R25.reuse, P1, !PT ;  /* 0x0000000b1d1f7c10 */ /* 0x100fe40008ffe419 */
[----:B------:R-:W-:Y:S01]  /*29f0*/  PRMT R25, RZ, 0x7610, R25 ;  /* 0x00007610ff197816 */ /* 0x000fe20000000019 */
[----:B------:R-:W-:Y:S06]  /*2a00*/  @P4 BRA `(.L_x_41) ;  /* 0x0000000000044947 */ /* 0x000fec0003800000 */
[----:B------:R0:W5:Y:S02]  /*2a10*/  LDG.E.U8 R25, desc[UR16][R30.64] ;  /* 0x000000101e197981 */ /* 0x000164000c1e1100 */
.L_x_41:
[----:B------:R-:W-:Y:S05]  /*2a20*/  BSYNC B1 ;  /* 0x0000000000017941 */ /* 0x000fea0003800000 */
.L_x_40:
[----:B-----5:R-:W-:Y:S01]  /*2a30*/  LOP3.LUT R25, R25, 0xff, RZ, 0xc0, !PT ;  /* 0x000000ff19197812 */ /* 0x020fe200078ec0ff */
[----:B------:R-:W-:Y:S01]  /*2a40*/  BSSY B1, `(.L_x_42) ;  /* 0x000000b000017945 */ /* 0x000fe20003800000 */
[----:B------:R-:W-:Y:S02]  /*2a50*/  ISETP.LT.OR P2, PT, R35, 0x2, !P0 ;  /* 0x000000022300780c */ /* 0x000fe40004741670 */
[----:B------:R-:W-:-:S05]  /*2a60*/  F2FP.F16.E4M3.UNPACK_B R25, R25 ;  /* 0x00000019ff19723e */ /* 0x000fca00020006ff */
[----:B------:R-:W-:-:S05]  /*2a70*/  HADD2.F32 R25, -RZ, R25.H0_H0 ;  /* 0x20000019ff197230 */ /* 0x000fca0000004100 */
[----:B------:R-:W-:Y:S01]  /*2a80*/  FMUL R28, R25, R12 ;  /* 0x0000000c191c7220 */ /* 0x000fe20000400000 */
[----:B------:R-:W-:-:S03]  /*2a90*/  PRMT R25, RZ, 0x7610, R25 ;  /* 0x00007610ff197816 */ /* 0x000fc60000000019 */
[----:B--2---:R-:W-:-:S05]  /*2aa0*/  FFMA R28, R53, R2, R28 ;  /* 0x00000002351c7223 */ /* 0x004fca000000001c */
[----:B------:R-:W-:-:S05]  /*2ab0*/  F2FP.SATFINITE.E4M3.F32.PACK_AB_MERGE_C R29, RZ, R28, RZ ;  /* 0x0000001cff1d723e */ /* 0x000fca00048070ff */
[----:B------:R1:W-:Y:S01]  /*2ac0*/  @!P4 STG.E.U8 desc[UR16][R26.64], R29 ;  /* 0x0000001d1a00c986 */ /* 0x0003e2000c101110 */
[----:B------:R-:W-:Y:S05]  /*2ad0*/  @P2 BRA `(.L_x_43) ;  /* 0x0000000000042947 */ /* 0x000fea0003800000 */
[----:B------:R2:W5:Y:S02]  /*2ae0*/  LDG.E.U8 R25, desc[UR16][R30.64+0x1] ;  /* 0x000001101e197981 */ /* 0x000564000c1e1100 */
.L_x_43:
[----:B------:R-:W-:Y:S05]  /*2af0*/  BSYNC B1 ;  /* 0x0000000000017941 */ /* 0x000fea0003800000 */
.L_x_42:
[----:B-----5:R-:W-:Y:S01]  /*2b00*/  LOP3.LUT R25, R25, 0xff, RZ, 0xc0, !PT ;  /* 0x000000ff19197812 */ /* 0x020fe200078ec0ff */
[----:B------:R-:W-:Y:S01]  /*2b10*/  BSSY B1, `(.L_x_44) ;  /* 0x0000013000017945 */ /* 0x000fe20003800000 */
[----:B------:R-:W-:Y:S02]  /*2b20*/  IADD3 R33, P1, R14, 0x8, RZ ;  /* 0x000000080e217810 */ /* 0x000fe40007f3e0ff */
[----:B------:R-:W-:-:S03]  /*2b30*/  F2FP.F16.E4M3.UNPACK_B R25, R25 ;  /* 0x00000019ff19723e */ /* 0x000fc600020006ff */
[----:B------:R-:W-:Y:S01]  /*2b40*/  IMAD.X R28, RZ, RZ, R15, P1 ;  /* 0x000000ffff1c7224 */ /* 0x000fe200008e060f */
[----:B------:R-:W-:Y:S01]  /*2b50*/  ISETP.GE.AND P1, PT, R34, 0x9, PT ;  /* 0x000000092200780c */ /* 0x000fe20003f26270 */
[----:B------:R-:W-:Y:S02]  /*2b60*/  HADD2.F32 R25, -RZ, R25.H0_H0 ;  /* 0x20000019ff197230 */ /* 0x000fe40000004100 */
[----:B------:R-:W-:Y:S01]  /*2b70*/  IMAD R32, R28, UR6, RZ ;  /* 0x000000061c207c24 */ /* 0x000fe2000f8e02ff */
[----:B------:R-:W-:Y:S01]  /*2b80*/  ISETP.LT.OR P5, PT, R35, 0x1, !P1 ;  /* 0x000000012300780c */ /* 0x000fe20004fa1670 */
[----:B-1----:R-:W-:-:S04]  /*2b90*/  IMAD.WIDE.U32 R28, R33, UR6, R22 ;  /* 0x00000006211c7c25 */ /* 0x002fc8000f8e0016 */
[----:B------:R-:W-:Y:S01]  /*2ba0*/  FMUL R25, R25, R12 ;  /* 0x0000000c19197220 */ /* 0x000fe20000400000 */
[----:B------:R-:W-:-:S03]  /*2bb0*/  IMAD R33, R33, UR7, R32 ;  /* 0x0000000721217c24 */ /* 0x000fc6000f8e0220 */
[----:B------:R-:W-:Y:S01]  /*2bc0*/  FFMA R25, R48, R2, R25 ;  /* 0x0000000230197223 */ /* 0x000fe20000000019 */
[----:B------:R-:W-:-:S04]  /*2bd0*/  IADD3 R28, P4, R28, UR10, RZ ;  /* 0x0000000a1c1c7c10 */ /* 0x000fc8000ff9e0ff */
[----:B------:R-:W-:Y:S02]  /*2be0*/  F2FP.SATFINITE.E4M3.F32.PACK_AB_MERGE_C R37, RZ, R25, RZ ;  /* 0x00000019ff25723e */ /* 0x000fe400048070ff */
[----:B------:R-:W-:Y:S02]  /*2bf0*/  IADD3.X R29, R29, UR11, R33, P4, !PT ;  /* 0x0000000b1d1d7c10 */ /* 0x000fe4000a7fe421 */
[----:B------:R-:W-:Y:S01]  /*2c00*/  PRMT R25, RZ, 0x7610, R25 ;  /* 0x00007610ff197816 */ /* 0x000fe20000000019 */
[----:B------:R1:W-:Y:S01]  /*2c10*/  @!P2 STG.E.U8 desc[UR16][R26.64+0x1], R37 ;  /* 0x000001251a00a986 */ /* 0x0003e2000c101110 */
[----:B------:R-:W-:Y:S05]  /*2c20*/  @P5 BRA `(.L_x_45) ;  /* 0x0000000000045947 */ /* 0x000fea0003800000 */
[----:B------:R3:W5:Y:S02]  /*2c30*/  LDG.E.U8 R25, desc[UR16][R28.64] ;  /* 0x000000101c197981 */ /* 0x000764000c1e1100 */
.L_x_45:
[----:B------:R-:W-:Y:S05]  /*2c40*/  BSYNC B1 ;  /* 0x0000000000017941 */ /* 0x000fea0003800000 */
.L_x_44:
[----:B-----5:R-:W-:Y:S01]  /*2c50*/  LOP3.LUT R25, R25, 0xff, RZ, 0xc0, !PT ;  /* 0x000000ff19197812 */ /* 0x020fe200078ec0ff */
[----:B------:R-:W-:Y:S01]  /*2c60*/  BSSY B1, `(.L_x_46) ;  /* 0x000000b000017945 */ /* 0x000fe20003800000 */
[----:B------:R-:W-:Y:S02]  /*2c70*/  ISETP.LT.OR P2, PT, R35, 0x2, !P1 ;  /* 0x000000022300780c */ /* 0x000fe40004f41670 */
[----:B------:R-:W-:-:S05]  /*2c80*/  F2FP.F16.E4M3.UNPACK_B R25, R25 ;  /* 0x00000019ff19723e */ /* 0x000fca00020006ff */
[----:B------:R-:W-:-:S05]  /*2c90*/  HADD2.F32 R25, -RZ, R25.H0_H0 ;  /* 0x20000019ff197230 */ /* 0x000fca0000004100 */
[----:B------:R-:W-:Y:S01]  /*2ca0*/  FMUL R32, R25, R12 ;  /* 0x0000000c19207220 */ /* 0x000fe20000400000 */
[----:B------:R-:W-:-:S03]  /*2cb0*/  PRMT R25, RZ, 0x7610, R25 ;  /* 0x00007610ff197816 */ /* 0x000fc60000000019 */
[----:B------:R-:W-:-:S05]  /*2cc0*/  FFMA R32, R51, R2, R32 ;  /* 0x0000000233207223 */ /* 0x000fca0000000020 */
[----:B------:R-:W-:-:S05]  /*2cd0*/  F2FP.SATFINITE.E4M3.F32.PACK_AB_MERGE_C R33, RZ, R32, RZ ;  /* 0x00000020ff21723e */ /* 0x000fca00048070ff */
[----:B------:R4:W-:Y:S01]  /*2ce0*/  @!P5 STG.E.U8 desc[UR16][R18.64], R33 ;  /* 0x000000211200d986 */ /* 0x0009e2000c101110 */
[----:B------:R-:W-:Y:S05]  /*2cf0*/  @P2 BRA `(.L_x_47) ;  /* 0x0000000000042947 */ /* 0x000fea0003800000 */
[----:B------:R0:W5:Y:S02]  /*2d00*/  LDG.E.U8 R25, desc[UR16][R28.64+0x1] ;  /* 0x000001101c197981 */ /* 0x000164000c1e1100 */
.L_x_47:
[----:B------:R-:W-:Y:S05]  /*2d10*/  BSYNC B1 ;  /* 0x0000000000017941 */ /* 0x000fea0003800000 */
.L_x_46:
[----:B-----5:R-:W-:Y:S01]  /*2d20*/  LOP3.LUT R25, R25, 0xff, RZ, 0xc0, !PT ;  /* 0x000000ff19197812 */ /* 0x020fe200078ec0ff */
[----:B------:R-:W-:Y:S01]  /*2d30*/  BSSY B1, `(.L_x_48) ;  /* 0x000000b000017945 */ /* 0x000fe20003800000 */
[----:B------:R-:W-:Y:S02]  /*2d40*/  ISETP.LT.OR P4, PT, R35, 0x9, !P0 ;  /* 0x000000092300780c */ /* 0x000fe40004781670 */
[----:B------:R-:W-:-:S05]  /*2d50*/  F2FP.F16.E4M3.UNPACK_B R25, R25 ;  /* 0x00000019ff19723e */ /* 0x000fca00020006ff */
[----:B------:R-:W-:-:S05]  /*2d60*/  HADD2.F32 R25, -RZ, R25.H0_H0 ;  /* 0x20000019ff197230 */ /* 0x000fca0000004100 */
[----:B------:R-:W-:-:S04]  /*2d70*/  FMUL R25, R25, R12 ;  /* 0x0000000c19197220 */ /* 0x000fc80000400000 */
[----:B------:R-:W-:-:S05]  /*2d80*/  FFMA R25, R46, R2, R25 ;  /* 0x000000022e197223 */ /* 0x000fca0000000019 */
[----:B----4-:R-:W-:Y:S02]  /*2d90*/  F2FP.SATFINITE.E4M3.F32.PACK_AB_MERGE_C R33, RZ, R25, RZ ;  /* 0x00000019ff21723e */ /* 0x010fe400048070ff */
[----:B------:R-:W-:-:S03]  /*2da0*/  PRMT R25, RZ, 0x7610, R25 ;  /* 0x00007610ff197816 */ /* 0x000fc60000000019 */
[----:B------:R4:W-:Y:S01]  /*2db0*/  @!P2 STG.E.U8 desc[UR16][R18.64+0x1], R33 ;  /* 0x000001211200a986 */ /* 0x0009e2000c101110 */
[----:B------:R-:W-:Y:S05]  /*2dc0*/  @P4 BRA `(.L_x_49) ;  /* 0x0000000000044947 */ /* 0x000fea0003800000 */
[----:B------:R0:W5:Y:S02]  /*2dd0*/  LDG.E.U8 R25, desc[UR16][R30.64+0x8] ;  /* 0x000008101e197981 */ /* 0x000164000c1e1100 */
.L_x_49:
[----:B------:R-:W-:Y:S05]  /*2de0*/  BSYNC B1 ;  /* 0x0000000000017941 */ /* 0x000fea0003800000 */
.L_x_48:
        /* <DEDUP_REMOVED lines=8> */
[----:B----4-:R-:W-:-:S05]  /*2e70*/  F2FP.SATFINITE.E4M3.F32.PACK_AB_MERGE_C R33, RZ, R32, RZ ;  /* 0x00000020ff21723e */ /* 0x010fca00048070ff */
[----:B------:R4:W-:Y:S01]  /*2e80*/  @!P4 STG.E.U8 desc[UR16][R26.64+0x8], R33 ;  /* 0x000008211a00c986 */ /* 0x0009e2000c101110 */
[----:B------:R-:W-:Y:S05]  /*2e90*/  @P0 BRA `(.L_x_51) ;  /* 0x0000000000040947 */ /* 0x000fea0003800000 */
[----:B------:R0:W5:Y:S02]  /*2ea0*/  LDG.E.U8 R25, desc[UR16][R30.64+0x9] ;  /* 0x000009101e197981 */ /* 0x000164000c1e1100 */
.L_x_51:
[----:B------:R-:W-:Y:S05]  /*2eb0*/  BSYNC B1 ;  /* 0x0000000000017941 */ /* 0x000fea0003800000 */
.L_x_50:
[----:B-----5:R-:W-:Y:S01]  /*2ec0*/  LOP3.LUT R25, R25, 0xff, RZ, 0xc0, !PT ;  /* 0x000000ff19197812 */ /* 0x020fe200078ec0ff */
[----:B------:R-:W-:Y:S01]  /*2ed0*/  BSSY B1, `(.L_x_52) ;  /* 0x000000b000017945 */ /* 0x000fe20003800000 */
[----:B------:R-:W-:Y:S02]  /*2ee0*/  ISETP.LT.OR P2, PT, R35, 0x9, !P1 ;  /* 0x000000092300780c */ /* 0x000fe40004f41670 */
[----:B------:R-:W-:-:S05]  /*2ef0*/  F2FP.F16.E4M3.UNPACK_B R25, R25 ;  /* 0x00000019ff19723e */ /* 0x000fca00020006ff */
[----:B------:R-:W-:-:S05]  /*2f00*/  HADD2.F32 R25, -RZ, R25.H0_H0 ;  /* 0x20000019ff197230 */ /* 0x000fca0000004100 */
[----:B------:R-:W-:-:S04]  /*2f10*/  FMUL R25, R25, R12 ;  /* 0x0000000c19197220 */ /* 0x000fc80000400000 */
[----:B------:R-:W-:-:S05]  /*2f20*/  FFMA R25, R44, R2, R25 ;  /* 0x000000022c197223 */ /* 0x000fca0000000019 */
[----:B0-2---:R-:W-:Y:S02]  /*2f30*/  F2FP.SATFINITE.E4M3.F32.PACK_AB_MERGE_C R31, RZ, R25, RZ ;  /* 0x00000019ff1f723e */ /* 0x005fe400048070ff */
[----:B------:R-:W-:-:S03]  /*2f40*/  PRMT R25, RZ, 0x7610, R25 ;  /* 0x00007610ff197816 */ /* 0x000fc60000000019 */
[----:B------:R0:W-:Y:S01]  /*2f50*/  @!P0 STG.E.U8 desc[UR16][R26.64+0x9], R31 ;  /* 0x0000091f1a008986 */ /* 0x0001e2000c101110 */
[----:B------:R-:W-:Y:S05]  /*2f60*/  @P2 BRA `(.L_x_53) ;  /* 0x0000000000042947 */ /* 0x000fea0003800000 */
[----:B------:R2:W5:Y:S02]  /*2f70*/  LDG.E.U8 R25, desc[UR16][R28.64+0x8] ;  /* 0x000008101c197981 */ /* 0x000564000c1e1100 */
.L_x_53:
[----:B------:R-:W-:Y:S05]  /*2f80*/  BSYNC B1 ;  /* 0x0000000000017941 */ /* 0x000fea0003800000 */
.L_x_52:
[----:B-----5:R-:W-:Y:S01]  /*2f90*/  LOP3.LUT R25, R25, 0xff, RZ, 0xc0, !PT ;  /* 0x000000ff19197812 */ /* 0x020fe200078ec0ff */
[----:B------:R-:W-:Y:S01]  /*2fa0*/  BSSY B1, `(.L_x_54) ;  /* 0x000000b000017945 */ /* 0x000fe20003800000 */
[----:B------:R-:W-:Y:S02]  /*2fb0*/  ISETP.LT.OR P1, PT, R35, 0xa, !P1 ;  /* 0x0000000a2300780c */ /* 0x000fe40004f21670 */
[----:B------:R-:W-:-:S05]  /*2fc0*/  F2FP.F16.E4M3.UNPACK_B R25, R25 ;  /* 0x00000019ff19723e */ /* 0x000fca00020006ff */
[----:B------:R-:W-:-:S05]  /*2fd0*/  HADD2.F32 R25, -RZ, R25.H0_H0 ;  /* 0x20000019ff197230 */ /* 0x000fca0000004100 */
[----:B01--4-:R-:W-:Y:S01]  /*2fe0*/  FMUL R26, R25, R12 ;  /* 0x0000000c191a7220 */ /* 0x013fe20000400000 */
[----:B------:R-:W-:-:S03]  /*2ff0*/  PRMT R25, RZ, 0x7610, R25 ;  /* 0x00007610ff197816 */ /* 0x000fc60000000019 */
[----:B------:R-:W-:-:S05]  /*3000*/  FFMA R26, R47, R2, R26 ;  /* 0x000000022f1a7223 */ /* 0x000fca000000001a */
[----:B------:R-:W-:-:S05]  /*3010*/  F2FP.SATFINITE.E4M3.F32.PACK_AB_MERGE_C R27, RZ, R26, RZ ;  /* 0x0000001aff1b723e */ /* 0x000fca00048070ff */
[----:B------:R0:W-:Y:S01]  /*3020*/  @!P2 STG.E.U8 desc[UR16][R18.64+0x8], R27 ;  /* 0x0000081b1200a986 */ /* 0x0001e2000c101110 */
[----:B------:R-:W-:Y:S05]  /*3030*/  @P1 BRA `(.L_x_55) ;  /* 0x0000000000041947 */ /* 0x000fea0003800000 */
[----:B------:R1:W5:Y:S02]  /*3040*/  LDG.E.U8 R25, desc[UR16][R28.64+0x9] ;  /* 0x000009101c197981 */ /* 0x000364000c1e1100 */
.L_x_55:
[----:B------:R-:W-:Y:S05]  /*3050*/  BSYNC B1 ;  /* 0x0000000000017941 */ /* 0x000fea0003800000 */
.L_x_54:
[----:B-----5:R-:W-:Y:S01]  /*3060*/  LOP3.LUT R25, R25, 0xff, RZ, 0xc0, !PT ;  /* 0x000000ff19197812 */ /* 0x020fe200078ec0ff */
[----:B------:R-:W-:Y:S01]  /*3070*/  BSSY B1, `(.L_x_56) ;  /* 0x0000013000017945 */ /* 0x000fe20003800000 */
[----:B-123--:R-:W-:Y:S02]  /*3080*/  IADD3 R29, P0, R14, 0x80, RZ ;  /* 0x000000800e1d7810 */ /* 0x00efe40007f1e0ff */
[----:B------:R-:W-:-:S03]  /*3090*/  F2FP.F16.E4M3.UNPACK_B R25, R25 ;  /* 0x00000019ff19723e */ /* 0x000fc600020006ff */
[----:B------:R-:W-:Y:S01]  /*30a0*/  IMAD.X R26, RZ, RZ, R15, P0 ;  /* 0x000000ffff1a7224 */ /* 0x000fe200000e060f */
[----:B------:R-:W-:Y:S01]  /*30b0*/  ISETP.GE.AND P0, PT, R34, 0x81, PT ;  /* 0x000000812200780c */ /* 0x000fe20003f06270 */
[----:B------:R-:W-:Y:S02]  /*30c0*/  HADD2.F32 R25, -RZ, R25.H0_H0 ;  /* 0x20000019ff197230 */ /* 0x000fe40000004100 */
[----:B------:R-:W-:Y:S01]  /*30d0*/  IMAD R28, R26, UR6, RZ ;  /* 0x000000061a1c7c24 */ /* 0x000fe2000f8e02ff */
[----:B------:R-:W-:Y:S01]  /*30e0*/  ISETP.LT.OR P4, PT, R35, 0x1, !P0 ;  /* 0x000000012300780c */ /* 0x000fe20004781670 */
[----:B0-----:R-:W-:-:S04]  /*30f0*/  IMAD.WIDE.U32 R26, R29, UR6, R22 ;  /* 0x000000061d1a7c25 */ /* 0x001fc8000f8e0016 */
        /* <DEDUP_REMOVED lines=10> */
.L_x_57:
[----:B------:R-:W-:Y:S05]  /*31a0*/  BSYNC B1 ;  /* 0x0000000000017941 */ /* 0x000fea0003800000 */
.L_x_56:
[----:B-----5:R-:W-:Y:S01]  /*31b0*/  LOP3.LUT R25, R25, 0xff, RZ, 0xc0, !PT ;  /* 0x000000ff19197812 */ /* 0x020fe200078ec0ff */
[----:B------:R-:W-:Y:S01]  /*31c0*/  BSSY B1, `(.L_x_58) ;  /* 0x000000b000017945 */ /* 0x000fe20003800000 */
[----:B------:R-:W-:Y:S02]  /*31d0*/  ISETP.LT.OR P2, PT, R35, 0x2, !P0 ;  /* 0x000000022300780c */ /* 0x000fe40004741670 */
[----:B------:R-:W-:-:S05]  /*31e0*/  F2FP.F16.E4M3.UNPACK_B R25, R25 ;  /* 0x00000019ff19723e */ /* 0x000fca00020006ff */
[----:B------:R-:W-:-:S05]  /*31f0*/  HADD2.F32 R25, -RZ, R25.H0_H0 ;  /* 0x20000019ff197230 */ /* 0x000fca0000004100 */
[----:B0-----:R-:W-:-:S04]  /*3200*/  FMUL R18, R25, R12 ;  /* 0x0000000c19127220 */ /* 0x001fc80000400000 */
[----:B------:R-:W-:-:S05]  /*3210*/  FFMA R18, R45, R2, R18 ;  /* 0x000000022d127223 */ /* 0x000fca0000000012 */
[----:B------:R-:W-:Y:S02]  /*3220*/  F2FP.SATFINITE.E4M3.F32.PACK_AB_MERGE_C R19, RZ, R18, RZ ;  /* 0x00000012ff13723e */ /* 0x000fe400048070ff */
[----:B------:R-:W-:-:S03]  /*3230*/  PRMT R18, RZ, 0x7610, R18 ;  /* 0x00007610ff127816 */ /* 0x000fc60000000012 */
[----:B------:R0:W-:Y:S01]  /*3240*/  @!P4 STG.E.U8 desc[UR16][R10.64], R19 ;  /* 0x000000130a00c986 */ /* 0x0001e2000c101110 */
[----:B------:R-:W-:Y:S05]  /*3250*/  @P2 BRA `(.L_x_59) ;  /* 0x0000000000042947 */ /* 0x000fea0003800000 */
[----:B------:R2:W5:Y:S02]  /*3260*/  LDG.E.U8 R18, desc[UR16][R26.64+0x1] ;  /* 0x000001101a127981 */ /* 0x000564000c1e1100 */
.L_x_59:
[----:B------:R-:W-:Y:S05]  /*3270*/  BSYNC B1 ;  /* 0x0000000000017941 */ /* 0x000fea0003800000 */
.L_x_58:
[----:B-----5:R-:W-:Y:S01]  /*3280*/  LOP3.LUT R18, R18, 0xff, RZ, 0xc0, !PT ;  /* 0x000000ff12127812 */ /* 0x020fe200078ec0ff */
[----:B------:R-:W-:Y:S01]  /*3290*/  BSSY B1, `(.L_x_60) ;  /* 0x0000013000017945 */ /* 0x000fe20003800000 */
[----:B------:R-:W-:Y:S02]  /*32a0*/  IADD3 R25, P1, R14, 0x88, RZ ;  /* 0x000000880e197810 */ /* 0x000fe40007f3e0ff */
[----:B------:R-:W-:-:S03]  /*32b0*/  F2FP.F16.E4M3.UNPACK_B R18, R18 ;  /* 0x00000012ff12723e */ /* 0x000fc600020006ff */
[----:B------:R-:W-:Y:S01]  /*32c0*/  IMAD.X R14, RZ, RZ, R15, P1 ;  /* 0x000000ffff0e7224 */ /* 0x000fe200008e060f */
[----:B------:R-:W-:Y:S01]  /*32d0*/  ISETP.GE.AND P1, PT, R34, 0x89, PT ;  /* 0x000000892200780c */ /* 0x000fe20003f26270 */
[----:B0-----:R-:W-:Y:S01]  /*32e0*/  HADD2.F32 R19, -RZ, R18.H0_H0 ;  /* 0x20000012ff137230 */ /* 0x001fe20000004100 */
[----:B------:R-:W-:Y:S01]  /*32f0*/  PRMT R18, RZ, 0x7610, R18 ;  /* 0x00007610ff127816 */ /* 0x000fe20000000012 */
[----:B------:R-:W-:Y:S01]  /*3300*/  IMAD R14, R14, UR6, RZ ;  /* 0x000000060e0e7c24 */ /* 0x000fe2000f8e02ff */
[----:B------:R-:W-:Y:S01]  /*3310*/  ISETP.LT.OR P5, PT, R35, 0x1, !P1 ;  /* 0x000000012300780c */ /* 0x000fe20004fa1670 */
[----:B------:R-:W-:-:S04]  /*3320*/  IMAD.WIDE.U32 R22, R25, UR6, R22 ;  /* 0x0000000619167c25 */ /* 0x000fc8000f8e0016 */
[----:B------:R-:W-:Y:S01]  /*3330*/  FMUL R19, R19, R12 ;  /* 0x0000000c13137220 */ /* 0x000fe20000400000 */
[----:B------:R-:W-:-:S03]  /*3340*/  IMAD R25, R25, UR7, R14 ;  /* 0x0000000719197c24 */ /* 0x000fc6000f8e020e */
[----:B------:R-:W-:Y:S01]  /*3350*/  FFMA R19, R40, R2, R19 ;  /* 0x0000000228137223 */ /* 0x000fe20000000013 */
[----:B------:R-:W-:-:S04]  /*3360*/  IADD3 R14, P4, R22, UR10, RZ ;  /* 0x0000000a160e7c10 */ /* 0x000fc8000ff9e0ff */
[----:B------:R-:W-:Y:S02]  /*3370*/  F2FP.SATFINITE.E4M3.F32.PACK_AB_MERGE_C R19, RZ, R19, RZ ;  /* 0x00000013ff13723e */ /* 0x000fe400048070ff */
[----:B------:R-:W-:-:S03]  /*3380*/  IADD3.X R15, R23, UR11, R25, P4, !PT ;  /* 0x0000000b170f7c10 */ /* 0x000fc6000a7fe419 */
[----:B------:R0:W-:Y:S01]  /*3390*/  @!P2 STG.E.U8 desc[UR16][R10.64+0x1], R19 ;  /* 0x000001130a00a986 */ /* 0x0001e2000c101110 */
[----:B------:R-:W-:Y:S05]  /*33a0*/  @P5 BRA `(.L_x_61) ;  /* 0x0000000000045947 */ /* 0x000fea0003800000 */
[----:B------:R3:W5:Y:S02]  /*33b0*/  LDG.E.U8 R18, desc[UR16][R14.64] ;  /* 0x000000100e127981 */ /* 0x000764000c1e1100 */
.L_x_61:
[----:B------:R-:W-:Y:S05]  /*33c0*/  BSYNC B1 ;  /* 0x0000000000017941 */ /* 0x000fea0003800000 */
.L_x_60:
[----:B-----5:R-:W-:Y:S01]  /*33d0*/  LOP3.LUT R18, R18, 0xff, RZ, 0xc0, !PT ;  /* 0x000000ff12127812 */ /* 0x020fe200078ec0ff */
[----:B------:R-:W-:Y:S01]  /*33e0*/  BSSY B1, `(.L_x_62) ;  /* 0x000000b000017945 */ /* 0x000fe20003800000 */
[----:B------:R-:W-:Y:S02]  /*33f0*/  ISETP.LT.OR P2, PT, R35, 0x2, !P1 ;  /* 0x000000022300780c */ /* 0x000fe40004f41670 */
[----:B------:R-:W-:-:S05]  /*3400*/  F2FP.F16.E4M3.UNPACK_B R18, R18 ;  /* 0x00000012ff12723e */ /* 0x000fca00020006ff */
[----:B0-----:R-:W-:-:S05]  /*3410*/  HADD2.F32 R19, -RZ, R18.H0_H0 ;  /* 0x20000012ff137230 */ /* 0x001fca0000004100 */
[----:B------:R-:W-:-:S04]  /*3420*/  FMUL R18, R19, R12 ;  /* 0x0000000c13127220 */ /* 0x000fc80000400000 */
[----:B------:R-:W-:-:S05]  /*3430*/  FFMA R18, R41, R2, R18 ;  /* 0x0000000229127223 */ /* 0x000fca0000000012 */
[----:B------:R-:W-:Y:S02]  /*3440*/  F2FP.SATFINITE.E4M3.F32.PACK_AB_MERGE_C R19, RZ, R18, RZ ;  /* 0x00000012ff13723e */ /* 0x000fe400048070ff */
[----:B------:R-:W-:-:S03]  /*3450*/  PRMT R18, RZ, 0x7610, R18 ;  /* 0x00007610ff127816 */ /* 0x000fc60000000012 */
[----:B------:R0:W-:Y:S01]  /*3460*/  @!P5 STG.E.U8 desc[UR16][R4.64], R19 ;  /* 0x000000130400d986 */ /* 0x0001e2000c101110 */
[----:B------:R-:W-:Y:S05]  /*3470*/  @P2 BRA `(.L_x_63) ;  /* 0x0000000000042947 */ /* 0x000fea0003800000 */
[----:B------:R4:W5:Y:S02]  /*3480*/  LDG.E.U8 R18, desc[UR16][R14.64+0x1] ;  /* 0x000001100e127981 */ /* 0x000964000c1e1100 */
.L_x_63:
[----:B------:R-:W-:Y:S05]  /*3490*/  BSYNC B1 ;  /* 0x0000000000017941 */ /* 0x000fea0003800000 */
.L_x_62:
[----:B-----5:R-:W-:Y:S01]  /*34a0*/  LOP3.LUT R18, R18, 0xff, RZ, 0xc0, !PT ;  /* 0x000000ff12127812 */ /* 0x020fe200078ec0ff */
[----:B------:R-:W-:Y:S01]  /*34b0*/  BSSY B1, `(.L_x_64) ;  /* 0x000000b000017945 */ /* 0x000fe20003800000 */
[----:B------:R-:W-:Y:S02]  /*34c0*/  ISETP.LT.OR P4, PT, R35, 0x9, !P0 ;  /* 0x000000092300780c */ /* 0x000fe40004781670 */
[----:B------:R-:W-:-:S05]  /*34d0*/  F2FP.F16.E4M3.UNPACK_B R18, R18 ;  /* 0x00000012ff12723e */ /* 0x000fca00020006ff */
[----:B0-----:R-:W-:Y:S01]  /*34e0*/  HADD2.F32 R19, -RZ, R18.H0_H0 ;  /* 0x20000012ff137230 */ /* 0x001fe20000004100 */
[----:B------:R-:W-:-:S04]  /*34f0*/  PRMT R18, RZ, 0x7610, R18 ;  /* 0x00007610ff127816 */ /* 0x000fc80000000012 */
[----:B------:R-:W-:-:S04]  /*3500*/  FMUL R19, R19, R12 ;  /* 0x0000000c13137220 */ /* 0x000fc80000400000 */
[----:B------:R-:W-:-:S05]  /*3510*/  FFMA R19, R20, R2, R19 ;  /* 0x0000000214137223 */ /* 0x000fca0000000013 */
[----:B------:R-:W-:-:S05]  /*3520*/  F2FP.SATFINITE.E4M3.F32.PACK_AB_MERGE_C R19, RZ, R19, RZ ;  /* 0x00000013ff13723e */ /* 0x000fca00048070ff */
[----:B------:R0:W-:Y:S01]  /*3530*/  @!P2 STG.E.U8 desc[UR16][R4.64+0x1], R19 ;  /* 0x000001130400a986 */ /* 0x0001e2000c101110 */
[----:B------:R-:W-:Y:S05]  /*3540*/  @P4 BRA `(.L_x_65) ;  /* 0x0000000000044947 */ /* 0x000fea0003800000 */
[----:B------:R0:W5:Y:S02]  /*3550*/  LDG.E.U8 R18, desc[UR16][R26.64+0x8] ;  /* 0x000008101a127981 */ /* 0x000164000c1e1100 */
.L_x_65:
[----:B------:R-:W-:Y:S05]  /*3560*/  BSYNC B1 ;  /* 0x0000000000017941 */ /* 0x000fea0003800000 */
.L_x_64:
        /* <DEDUP_REMOVED lines=12> */
.L_x_67:
[----:B------:R-:W-:Y:S05]  /*3630*/  BSYNC B1 ;  /* 0x0000000000017941 */ /* 0x000fea0003800000 */
.L_x_66:
[----:B-----5:R-:W-:Y:S01]  /*3640*/  LOP3.LUT R18, R18, 0xff, RZ, 0xc0, !PT ;  /* 0x000000ff12127812 */ /* 0x020fe200078ec0ff */
[----:B------:R-:W-:Y:S01]  /*3650*/  BSSY B1, `(.L_x_68) ;  /* 0x000000b000017945 */ /* 0x000fe20003800000 */
[----:B------:R-:W-:Y:S02]  /*3660*/  ISETP.LT.OR P2, PT, R35, 0x9, !P1 ;  /* 0x000000092300780c */ /* 0x000fe40004f41670 */
[----:B------:R-:W-:-:S05]  /*3670*/  F2FP.F16.E4M3.UNPACK_B R18, R18 ;  /* 0x00000012ff12723e */ /* 0x000fca00020006ff */
[----:B0-----:R-:W-:-:S05]  /*3680*/  HADD2.F32 R19, -RZ, R18.H0_H0 ;  /* 0x20000012ff137230 */ /* 0x001fca0000004100 */
[----:B------:R-:W-:-:S04]  /*3690*/  FMUL R19, R19, R12 ;  /* 0x0000000c13137220 */ /* 0x000fc80000400000 */
[----:B------:R-:W-:Y:S01]  /*36a0*/  FFMA R19, R16, R2, R19 ;  /* 0x0000000210137223 */ /* 0x000fe20000000013 */
[----:B------:R-:W-:-:S04]  /*36b0*/  PRMT R16, RZ, 0x7610, R16 ;  /* 0x00007610ff107816 */ /* 0x000fc80000000010 */
[----:B------:R-:W-:-:S05]  /*36c0*/  F2FP.SATFINITE.E4M3.F32.PACK_AB_MERGE_C R19, RZ, R19, RZ ;  /* 0x00000013ff13723e */ /* 0x000fca00048070ff */
[----:B------:R0:W-:Y:S01]  /*36d0*/  @!P0 STG.E.U8 desc[UR16][R10.64+0x9], R19 ;  /* 0x000009130a008986 */ /* 0x0001e2000c101110 */
[----:B------:R-:W-:Y:S05]  /*36e0*/  @P2 BRA `(.L_x_69) ;  /* 0x0000000000042947 */ /* 0x000fea0003800000 */
[----:B------:R0:W5:Y:S02]  /*36f0*/  LDG.E.U8 R16, desc[UR16][R14.64+0x8] ;  /* 0x000008100e107981 */ /* 0x000164000c1e1100 */
.L_x_69:
[----:B------:R-:W-:Y:S05]  /*3700*/  BSYNC B1 ;  /* 0x0000000000017941 */ /* 0x000fea0003800000 */
.L_x_68:
        /* <DEDUP_REMOVED lines=12> */
.L_x_71:
[----:B------:R-:W-:Y:S05]  /*37d0*/  BSYNC B1 ;  /* 0x0000000000017941 */ /* 0x000fea0003800000 */
.L_x_70:
[----:B------:R-:W-:Y:S05]  /*37e0*/  @P1 BRA `(.L_x_72) ;  /* 0x0000000400301947 */ /* 0x000fea0003800000 */
[----:B-----5:R-:W-:-:S04]  /*37f0*/  LOP3.LUT R10, R10, 0xff, RZ, 0xc0, !PT ;  /* 0x000000ff0a0a7812 */ /* 0x020fc800078ec0ff */
[----:B------:R-:W-:-:S05]  /*3800*/  F2FP.F16.E4M3.UNPACK_B R10, R10 ;  /* 0x0000000aff0a723e */ /* 0x000fca00020006ff */
[----:B0-----:R-:W-:-:S05]  /*3810*/  HADD2.F32 R11, -RZ, R10.H0_H0 ;  /* 0x2000000aff0b7230 */ /* 0x001fca0000004100 */
[----:B------:R-:W-:-:S04]  /*3820*/  FMUL R10, R11, R12 ;  /* 0x0000000c0b0a7220 */ /* 0x000fc80000400000 */
[----:B------:R-:W-:-:S05]  /*3830*/  FFMA R10, R13, R2, R10 ;  /* 0x000000020d0a7223 */ /* 0x000fca000000000a */
[----:B------:R-:W-:-:S05]  /*3840*/  F2FP.SATFINITE.E4M3.F32.PACK_AB_MERGE_C R11, RZ, R10, RZ ;  /* 0x0000000aff0b723e */ /* 0x000fca00048070ff */
[----:B------:R0:W-:Y:S01]  /*3850*/  STG.E.U8 desc[UR16][R4.64+0x9], R11 ;  /* 0x0000090b04007986 */ /* 0x0001e2000c101110 */
[----:B------:R-:W-:Y:S05]  /*3860*/  BRA `(.L_x_72) ;  /* 0x0000000400107947 */ /* 0x000fea0003800000 */
.L_x_39:
[C---:B------:R-:W-:Y:S01]  /*3870*/  ISETP.GE.AND P0, PT, R34.reuse, 0x1, PT ;  /* 0x000000012200780c */ /* 0x040fe20003f06270 */
[-C--:B--2---:R-:W-:Y:S01]  /*3880*/  FMUL R53, R53, R2.reuse ;  /* 0x0000000235357220 */ /* 0x084fe20000400000 */
[----:B------:R-:W-:Y:S01]  /*3890*/  ISETP.GE.AND P2, PT, R34, 0x9, PT ;  /* 0x000000092200780c */ /* 0x000fe20003f46270 */
[-C--:B------:R-:W-:Y:S01]  /*38a0*/  FMUL R48, R48, R2.reuse ;  /* 0x0000000230307220 */ /* 0x080fe20000400000 */
[----:B------:R-:W-:Y:S01]  /*38b0*/  ISETP.LT.OR P1, PT, R35, 0x1, !P0 ;  /* 0x000000012300780c */ /* 0x000fe20004721670 */
[-C--:B------:R-:W-:Y:S01]  /*38c0*/  FMUL R51, R51, R2.reuse ;  /* 0x0000000233337220 */ /* 0x080fe20000400000 */
[----:B------:R-:W-:Y:S01]  /*38d0*/  F2FP.SATFINITE.E4M3.F32.PACK_AB_MERGE_C R53, RZ, R53, RZ ;  /* 0x00000035ff35723e */ /* 0x000fe200048070ff */
[-C--:B------:R-:W-:Y:S01]  /*38e0*/  FMUL R46, R46, R2.reuse ;  /* 0x000000022e2e7220 */ /* 0x080fe20000400000 */
[C---:B------:R-:W-:Y:S01]  /*38f0*/  ISETP.LT.OR P4, PT, R35.reuse, 0x2, !P0 ;  /* 0x000000022300780c */ /* 0x040fe20004781670 */
[-C--:B------:R-:W-:Y:S01]  /*3900*/  FMUL R44, R44, R2.reuse ;  /* 0x000000022c2c7220 */ /* 0x080fe20000400000 */
[----:B------:R-:W-:Y:S01]  /*3910*/  ISETP.LT.OR P5, PT, R35, 0x1, !P2 ;  /* 0x000000012300780c */ /* 0x000fe200057a1670 */
[-C--:B------:R-:W-:Y:S01]  /*3920*/  FMUL R49, R49, R2.reuse ;  /* 0x0000000231317220 */ /* 0x080fe20000400000 */
[----:B------:R-:W-:Y:S01]  /*3930*/  ISETP.LT.OR P6, PT, R35, 0x2, !P2 ;  /* 0x000000022300780c */ /* 0x000fe200057c1670 */
[----:B------:R-:W-:Y:S01]  /*3940*/  FMUL R47, R47, R2 ;  /* 0x000000022f2f7220 */ /* 0x000fe20000400000 */
[----:B------:R-:W-:Y:S01]  /*3950*/  F2FP.SATFINITE.E4M3.F32.PACK_AB_MERGE_C R15, RZ, R48, RZ ;  /* 0x00000030ff0f723e */ /* 0x000fe200048070ff */
[-C--:B------:R-:W-:Y:S01]  /*3960*/  FMUL R42, R42, R2.reuse ;  /* 0x000000022a2a7220 */ /* 0x080fe20000400000 */
[----:B------:R-:W-:Y:S01]  /*3970*/  F2FP.SATFINITE.E4M3.F32.PACK_AB_MERGE_C R51, RZ, R51, RZ ;  /* 0x00000033ff33723e */ /* 0x000fe200048070ff */
[----:B------:R-:W-:Y:S01]  /*3980*/  @!P1 STG.E.U8 desc[UR16][R26.64], R53 ;  /* 0x000000351a009986 */ /* 0x000fe2000c101110 */
[----:B------:R-:W-:Y:S01]  /*3990*/  ISETP.LT.OR P1, PT, R35, 0x9, !P0 ;  /* 0x000000092300780c */ /* 0x000fe20004721670 */
[----:B------:R-:W-:Y:S01]  /*39a0*/  FMUL R45, R45, R2 ;  /* 0x000000022d2d7220 */ /* 0x000fe20000400000 */
[C---:B------:R-:W-:Y:S01]  /*39b0*/  ISETP.LT.OR P0, PT, R35.reuse, 0xa, !P0 ;  /* 0x0000000a2300780c */ /* 0x040fe20004701670 */
[----:B------:R0:W-:Y:S01]  /*39c0*/  @!P4 STG.E.U8 desc[UR16][R26.64+0x1], R15 ;  /* 0x0000010f1a00c986 */ /* 0x0001e2000c101110 */
[----:B------:R-:W-:Y:S01]  /*39d0*/  F2FP.SATFINITE.E4M3.F32.PACK_AB_MERGE_C R23, RZ, R46, RZ ;  /* 0x0000002eff17723e */ /* 0x000fe200048070ff */
[----:B------:R-:W-:Y:S01]  /*39e0*/  FMUL R40, R40, R2 ;  /* 0x0000000228287220 */ /* 0x000fe20000400000 */
[----:B------:R-:W-:Y:S01]  /*39f0*/  F2FP.SATFINITE.E4M3.F32.PACK_AB_MERGE_C R25, RZ, R44, RZ ;  /* 0x0000002cff19723e */ /* 0x000fe200048070ff */
[----:B------:R-:W-:Y:S01]  /*3a00*/  @!P5 STG.E.U8 desc[UR16][R18.64], R51 ;  /* 0x000000331200d986 */ /* 0x000fe2000c101110 */
[----:B------:R-:W-:Y:S01]  /*3a10*/  ISETP.LT.OR P4, PT, R35, 0x9, !P2 ;  /* 0x000000092300780c */ /* 0x000fe20005781670 */
[-C--:B------:R-:W-:Y:S01]  /*3a20*/  FMUL R41, R41, R2.reuse ;  /* 0x0000000229297220 */ /* 0x080fe20000400000 */
[----:B------:R-:W-:Y:S01]  /*3a30*/  ISETP.LT.OR P2, PT, R35, 0xa, !P2 ;  /* 0x0000000a2300780c */ /* 0x000fe20005741670 */
[----:B------:R1:W-:Y:S01]  /*3a40*/  @!P6 STG.E.U8 desc[UR16][R18.64+0x1], R23 ;  /* 0x000001171200e986 */ /* 0x0003e2000c101110 */
[----:B------:R-:W-:Y:S01]  /*3a50*/  F2FP.SATFINITE.E4M3.F32.PACK_AB_MERGE_C R49, RZ, R49, RZ ;  /* 0x00000031ff31723e */ /* 0x000fe200048070ff */
[-C--:B------:R-:W-:Y:S01]  /*3a60*/  FMUL R20, R20, R2.reuse ;  /* 0x0000000214147220 */ /* 0x080fe20000400000 */
[----:B------:R-:W-:Y:S01]  /*3a70*/  F2FP.SATFINITE.E4M3.F32.PACK_AB_MERGE_C R47, RZ, R47, RZ ;  /* 0x0000002fff2f723e */ /* 0x000fe200048070ff */
[----:B------:R-:W-:Y:S01]  /*3a80*/  @!P0 STG.E.U8 desc[UR16][R26.64+0x9], R25 ;  /* 0x000009191a008986 */ /* 0x000fe2000c101110 */
[----:B------:R-:W-:Y:S01]  /*3a90*/  ISETP.GE.AND P0, PT, R34, 0x81, PT ;  /* 0x000000812200780c */ /* 0x000fe20003f06270 */
[----:B------:R-:W-:Y:S01]  /*3aa0*/  FMUL R21, R21, R2 ;  /* 0x0000000215157220 */ /* 0x000fe20000400000 */
[----:B0-----:R-:W-:Y:S01]  /*3ab0*/  F2FP.SATFINITE.E4M3.F32.PACK_AB_MERGE_C R15, RZ, R42, RZ ;  /* 0x0000002aff0f723e */ /* 0x001fe200048070ff */
[----:B------:R-:W-:Y:S01]  /*3ac0*/  @!P1 STG.E.U8 desc[UR16][R26.64+0x8], R49 ;  /* 0x000008311a009986 */ /* 0x000fe2000c101110 */
[C---:B------:R-:W-:Y:S01]  /*3ad0*/  ISETP.LT.OR P6, PT, R35.reuse, 0x1, !P0 ;  /* 0x000000012300780c */ /* 0x040fe200047c1670 */
[-C--:B------:R-:W-:Y:S01]  /*3ae0*/  FMUL R16, R16, R2.reuse ;  /* 0x0000000210107220 */ /* 0x080fe20000400000 */
[----:B------:R-:W-:Y:S01]  /*3af0*/  ISETP.LT.OR P5, PT, R35, 0x2, !P0 ;  /* 0x000000022300780c */ /* 0x000fe200047a1670 */
[----:B------:R-:W-:Y:S01]  /*3b00*/  @!P4 STG.E.U8 desc[UR16][R18.64+0x8], R47 ;  /* 0x0000082f1200c986 */ /* 0x000fe2000c101110 */
[----:B------:R-:W-:Y:S01]  /*3b10*/  F2FP.SATFINITE.E4M3.F32.PACK_AB_MERGE_C R45, RZ, R45, RZ ;  /* 0x0000002dff2d723e */ /* 0x000fe200048070ff */
[----:B------:R-:W-:Y:S01]  /*3b20*/  FMUL R17, R17, R2 ;  /* 0x0000000211117220 */ /* 0x000fe20000400000 */
[----:B-1----:R-:W-:Y:S01]  /*3b30*/  F2FP.SATFINITE.E4M3.F32.PACK_AB_MERGE_C R23, RZ, R40, RZ ;  /* 0x00000028ff17723e */ /* 0x002fe200048070ff */
[----:B------:R0:W-:Y:S01]  /*3b40*/  @!P2 STG.E.U8 desc[UR16][R18.64+0x9], R15 ;  /* 0x0000090f1200a986 */ /* 0x0001e2000c101110 */
[----:B------:R-:W-:Y:S01]  /*3b50*/  ISETP.GE.AND P1, PT, R34, 0x89, PT ;  /* 0x000000892200780c */ /* 0x000fe20003f26270 */
[----:B------:R-:W-:Y:S01]  /*3b60*/  FMUL R13, R13, R2 ;  /* 0x000000020d0d7220 */ /* 0x000fe20000400000 */
[----:B------:R-:W-:-:S02]  /*3b70*/  ISETP.LT.OR P2, PT, R35, 0x9, !P0 ;  /* 0x000000092300780c */ /* 0x000fc40004741670 */
[C---:B------:R-:W-:Y:S01]  /*3b80*/  ISETP.LT.OR P4, PT, R35.reuse, 0x1, !P1 ;  /* 0x000000012300780c */ /* 0x040fe20004f81670 */
[----:B------:R1:W-:Y:S01]  /*3b90*/  @!P6 STG.E.U8 desc[UR16][R10.64], R45 ;  /* 0x0000002d0a00e986 */ /* 0x0003e2000c101110 */
[C---:B------:R-:W-:Y:S02]  /*3ba0*/  ISETP.LT.OR P6, PT, R35.reuse, 0x2, !P1 ;  /* 0x000000022300780c */ /* 0x040fe40004fc1670 */
[C---:B------:R-:W-:Y:S01]  /*3bb0*/  ISETP.LT.OR P0, PT, R35.reuse, 0xa, !P0 ;  /* 0x0000000a2300780c */ /* 0x040fe20004701670 */
[----:B------:R1:W-:Y:S01]  /*3bc0*/  @!P5 STG.E.U8 desc[UR16][R10.64+0x1], R23 ;  /* 0x000001170a00d986 */ /* 0x0003e2000c101110 */
[C---:B------:R-:W-:Y:S02]  /*3bd0*/  ISETP.LT.OR P5, PT, R35.reuse, 0x9, !P1 ;  /* 0x000000092300780c */ /* 0x040fe40004fa1670 */
[----:B------:R-:W-:Y:S02]  /*3be0*/  ISETP.LT.OR P1, PT, R35, 0xa, !P1 ;  /* 0x0000000a2300780c */ /* 0x000fe40004f21670 */
[----:B------:R-:W-:-:S02]  /*3bf0*/  F2FP.SATFINITE.E4M3.F32.PACK_AB_MERGE_C R41, RZ, R41, RZ ;  /* 0x00000029ff29723e */ /* 0x000fc400048070ff */
[----:B0-----:R-:W-:Y:S02]  /*3c00*/  F2FP.SATFINITE.E4M3.F32.PACK_AB_MERGE_C R15, RZ, R20, RZ ;  /* 0x00000014ff0f723e */ /* 0x001fe400048070ff */
[----:B------:R-:W-:Y:S01]  /*3c10*/  F2FP.SATFINITE.E4M3.F32.PACK_AB_MERGE_C R21, RZ, R21, RZ ;  /* 0x00000015ff15723e */ /* 0x000fe200048070ff */
[----:B------:R1:W-:Y:S01]  /*3c20*/  @!P4 STG.E.U8 desc[UR16][R4.64], R41 ;  /* 0x000000290400c986 */ /* 0x0003e2000c101110 */
[----:B------:R-:W-:Y:S02]  /*3c30*/  F2FP.SATFINITE.E4M3.F32.PACK_AB_MERGE_C R19, RZ, R16, RZ ;  /* 0x00000010ff13723e */ /* 0x000fe400048070ff */
[----:B------:R-:W-:Y:S01]  /*3c40*/  F2FP.SATFINITE.E4M3.F32.PACK_AB_MERGE_C R17, RZ, R17, RZ ;  /* 0x00000011ff11723e */ /* 0x000fe200048070ff */
[----:B------:R1:W-:Y:S01]  /*3c50*/  @!P6 STG.E.U8 desc[UR16][R4.64+0x1], R15 ;  /* 0x0000010f0400e986 */ /* 0x0003e2000c101110 */
[----:B------:R-:W-:-:S03]  /*3c60*/  F2FP.SATFINITE.E4M3.F32.PACK_AB_MERGE_C R13, RZ, R13, RZ ;  /* 0x0000000dff0d723e */ /* 0x000fc600048070ff */
[----:B------:R1:W-:Y:S04]  /*3c70*/  @!P2 STG.E.U8 desc[UR16][R10.64+0x8], R21 ;  /* 0x000008150a00a986 */ /* 0x0003e8000c101110 */
[----:B------:R1:W-:Y:S04]  /*3c80*/  @!P0 STG.E.U8 desc[UR16][R10.64+0x9], R19 ;  /* 0x000009130a008986 */ /* 0x0003e8000c101110 */
[----:B------:R1:W-:Y:S04]  /*3c90*/  @!P5 STG.E.U8 desc[UR16][R4.64+0x8], R17 ;  /* 0x000008110400d986 */ /* 0x0003e8000c101110 */
[----:B------:R1:W-:Y:S02]  /*3ca0*/  @!P1 STG.E.U8 desc[UR16][R4.64+0x9], R13 ;  /* 0x0000090d04009986 */ /* 0x0003e4000c101110 */
.L_x_72:
[----:B------:R-:W-:Y:S05]  /*3cb0*/  BSYNC B0 ;  /* 0x0000000000007941 */ /* 0x000fea0003800000 */
.L_x_38:
[----:B------:R-:W-:Y:S01]  /*3cc0*/  ULDC UR6, c[0x0][0xc] ;  /* 0x0000030000067ab9 */ /* 0x000fe20000000800 */
[----:B------:R-:W-:Y:S01]  /*3cd0*/  ULDC UR7, c[0x0][0x10] ;  /* 0x0000040000077ab9 */ /* 0x000fe20000000800 */
[----:B01----:R-:W0:Y:S01]  /*3ce0*/  LDC R5, c[0x0][0x14] ;  /* 0x00000500ff057b82 */ /* 0x003e220000000800 */
[----:B------:R-:W-:Y:S01]  /*3cf0*/  UIMAD.WIDE.U32 UR6, UR6, UR7, URZ ;  /* 0x00000007060672a5 */ /* 0x000fe2000f8e003f */
[----:B------:R-:W-:Y:S01]  /*3d00*/  PRMT R4, RZ, 0x7610, R4 ;  /* 0x00007610ff047816 */ /* 0x000fe20000000004 */
[----:B------:R-:W-:Y:S02]  /*3d10*/  IMAD.MOV.U32 R22, RZ, RZ, -0x1 ;  /* 0xffffffffff167424 */ /* 0x000fe400078e00ff */
[----:B------:R-:W-:Y:S02]  /*3d20*/  IMAD.MOV.U32 R43, RZ, RZ, -0x1 ;  /* 0xffffffffff2b7424 */ /* 0x000fe400078e00ff */
[----:B0-----:R-:W-:-:S04]  /*3d30*/  IMAD.WIDE.U32 R8, R5, UR6, R8 ;  /* 0x0000000605087c25 */ /* 0x001fc8000f8e0008 */
[----:B------:R-:W-:Y:S01]  /*3d40*/  IMAD R5, R5, UR7, RZ ;  /* 0x0000000705057c24 */ /* 0x000fe2000f8e02ff */
[----:B------:R-:W-:Y:S02]  /*3d50*/  ULDC.64 UR6, c[0x0][0x650] ;  /* 0x0001940000067ab9 */ /* 0x000fe40000000a00 */
[----:B------:R-:W-:Y:S01]  /*3d60*/  ISETP.GE.U32.AND P0, PT, R8, UR6, PT ;  /* 0x0000000608007c0c */ /* 0x000fe2000bf06070 */
[----:B------:R-:W-:-:S05]  /*3d70*/  IMAD.IADD R9, R9, 0x1, R5 ;  /* 0x0000000109097824 */ /* 0x000fca00078e0205 */
[----:B------:R-:W-:-:S13]  /*3d80*/  ISETP.GE.U32.AND.EX P0, PT, R9, UR7, PT, P0 ;  /* 0x0000000709007c0c */ /* 0x000fda000bf06100 */
[----:B------:R-:W-:Y:S05]  /*3d90*/  @P0 BRA `(.L_x_73) ;  /* 0x0000000400600947 */ /* 0x000fea0003800000 */
[----:B------:R-:W0:Y:S01]  /*3da0*/  S2R R22, SR_CTAID.X ;  /* 0x0000000000167919 */ /* 0x000e220000002500 */
[----:B------:R-:W1:Y:S01]  /*3db0*/  LDC.64 R16, c[0x0][0x628] ;  /* 0x00018a00ff107b82 */ /* 0x000e620000000a00 */
[----:B------:R-:W-:Y:S01]  /*3dc0*/  ULDC UR6, c[0x0][0x150] ;  /* 0x0000540000067ab9 */ /* 0x000fe20000000800 */
[----:B---34-:R-:W-:Y:S01]  /*3dd0*/  IMAD.MOV.U32 R14, RZ, RZ, R8 ;  /* 0x000000ffff0e7224 */ /* 0x018fe200078e0008 */
[----:B------:R-:W3:Y:S01]  /*3de0*/  S2R R24, SR_CTAID.Y ;  /* 0x0000000000187919 */ /* 0x000ee20000002600 */
[----:B------:R-:W-:-:S04]  /*3df0*/  IMAD.MOV.U32 R15, RZ, RZ, R9 ;  /* 0x000000ffff0f7224 */ /* 0x000fc800078e0009 */
[----:B------:R-:W4:Y:S08]  /*3e00*/  LDC R25, c[0x0][0x144] ;  /* 0x00005100ff197b82 */ /* 0x000f300000000800 */
[----:B------:R-:W2:Y:S08]  /*3e10*/  LDC R18, c[0x0][0x630] ;  /* 0x00018c00ff127b82 */ /* 0x000eb00000000800 */
[----:B------:R-:W2:Y:S01]  /*3e20*/  LDC.64 R20, c[0x0][0x620] ;  /* 0x00018800ff147b82 */ /* 0x000ea20000000a00 */
[----:B-1----:R-:W-:-:S04]  /*3e30*/  ISETP.NE.U32.AND P0, PT, R16, RZ, PT ;  /* 0x000000ff1000720c */ /* 0x002fc80003f05070 */
[----:B------:R-:W-:Y:S02]  /*3e40*/  ISETP.NE.AND.EX P0, PT, R17, RZ, PT, P0 ;  /* 0x000000ff1100720c */ /* 0x000fe40003f05300 */
[----:B0-----:R-:W-:-:S05]  /*3e50*/  I2FP.F32.U32 R4, R22 ;  /* 0x0000001600047245 */ /* 0x001fca0000201000 */
[----:B------:R-:W-:-:S04]  /*3e60*/  FMUL R4, R4, UR6 ;  /* 0x0000000604047c20 */ /* 0x000fc80008400000 */
[----:B------:R0:W1:Y:S02]  /*3e70*/  F2I.U32.TRUNC.NTZ R23, R4 ;  /* 0x0000000400177305 */ /* 0x000064000020f000 */
[----:B---34-:R-:W-:Y:S05]  /*3e80*/  @!P0 BRA `(.L_x_74) ;  /* 0x0000000000288947 */ /* 0x018fea0003800000 */
[----:B------:R-:W3:Y:S02]  /*3e90*/  LDC R5, c[0x0][0x634] ;  /* 0x00018d00ff057b82 */ /* 0x000ee40000000800 */
[----:B---3--:R-:W-:-:S05]  /*3ea0*/  IADD3 R13, P0, R8, R5, RZ ;  /* 0x00000005080d7210 */ /* 0x008fca0007f1e0ff */
[----:B------:R-:W-:-:S04]  /*3eb0*/  IMAD.X R19, RZ, RZ, R9, P0 ;  /* 0x000000ffff137224 */ /* 0x000fc800000e0609 */
[----:B0-----:R-:W-:-:S04]  /*3ec0*/  IMAD.WIDE.U32 R4, R19, R16, RZ ;  /* 0x0000001013047225 */ /* 0x001fc800078e00ff */
[----:B-----5:R-:W-:-:S04]  /*3ed0*/  IMAD.WIDE.U32 R10, P0, R13, R17, R4 ;  /* 0x000000110d0a7225 */ /* 0x020fc80007800004 */
[----:B------:R-:W-:-:S04]  /*3ee0*/  IMAD.WIDE.U32 R4, R13, R16, RZ ;  /* 0x000000100d047225 */ /* 0x000fc800078e00ff */
[----:B------:R-:W-:Y:S01]  /*3ef0*/  IMAD.X R15, RZ, RZ, RZ, P0 ;  /* 0x000000ffff0f7224 */ /* 0x000fe200000e06ff */
[----:B------:R-:W-:Y:S01]  /*3f00*/  IADD3 RZ, P0, R5, R10, RZ ;  /* 0x0000000a05ff7210 */ /* 0x000fe20007f1e0ff */
[----:B------:R-:W-:-:S04]  /*3f10*/  IMAD.MOV.U32 R14, RZ, RZ, R11 ;  /* 0x000000ffff0e7224 */ /* 0x000fc800078e000b */
[----:B------:R-:W-:-:S08]  /*3f20*/  IMAD.WIDE.U32.X R14, R19, R17, R14, P0 ;  /* 0x00000011130e7225 */ /* 0x000fd000000e040e */
.L_x_74:
[----:B------:R-:W3:Y:S01]  /*3f30*/  LDC.64 R30, c[0x0][0x640] ;  /* 0x00019000ff1e7b82 */ /* 0x000ee20000000a00 */
[-C--:B--2---:R-:W-:Y:S01]  /*3f40*/  SHF.R.U64 R43, R14, R18.reuse, R15 ;  /* 0x000000120e2b7219 */ /* 0x084fe2000000120f */
[----:B-1----:R-:W-:Y:S01]  /*3f50*/  IMAD.MOV R23, RZ, RZ, -R23 ;  /* 0x000000ffff177224 */ /* 0x002fe200078e0a17 */
[----:B0-----:R-:W-:Y:S01]  /*3f60*/  SHF.R.U32.HI R4, RZ, R18, R15 ;  /* 0x00000012ff047219 */ /* 0x001fe2000001160f */
[----:B------:R-:W-:Y:S01]  /*3f70*/  ULDC UR6, c[0x0][0x154] ;  /* 0x0000550000067ab9 */ /* 0x000fe20000000800 */
[----:B------:R-:W-:Y:S01]  /*3f80*/  IADD3 R11, P0, RZ, -R43, RZ ;  /* 0x8000002bff0b7210 */ /* 0x000fe20007f1e0ff */
[----:B------:R-:W-:Y:S02]  /*3f90*/  IMAD R23, R25, R23, R22 ;  /* 0x0000001719177224 */ /* 0x000fe400078e0216 */
[----:B------:R-:W0:Y:S01]  /*3fa0*/  LDC R14, c[0x0][0x618] ;  /* 0x00018600ff0e7b82 */ /* 0x000e220000000800 */
[----:B------:R-:W-:Y:S02]  /*3fb0*/  IMAD.MOV.U32 R13, RZ, RZ, 0x1 ;  /* 0x00000001ff0d7424 */ /* 0x000fe400078e00ff */
[----:B------:R-:W-:-:S04]  /*3fc0*/  IMAD.X R5, RZ, RZ, ~R4, P0 ;  /* 0x000000ffff057224 */ /* 0x000fc800000e0e04 */
[-C--:B-----5:R-:W-:Y:S01]  /*3fd0*/  IMAD R10, R5, R20.reuse, RZ ;  /* 0x00000014050a7224 */ /* 0x0a0fe200078e02ff */
[----:B------:R-:W1:Y:S01]  /*3fe0*/  LDC R26, c[0x0][0x608] ;  /* 0x00018200ff1a7b82 */ /* 0x000e620000000800 */
[----:B------:R-:W-:-:S04]  /*3ff0*/  IMAD.WIDE.U32 R4, R11, R20, R8 ;  /* 0x000000140b047225 */ /* 0x000fc800078e0008 */
[----:B------:R-:W-:Y:S01]  /*4000*/  IMAD R11, R11, R21, R10 ;  /* 0x000000150b0b7224 */ /* 0x000fe200078e020a */
[----:B------:R-:W-:Y:S02]  /*4010*/  I2FP.F32.U32 R10, R24 ;  /* 0x00000018000a7245 */ /* 0x000fe40000201000 */
[----:B------:R-:W2:Y:S01]  /*4020*/  LDC R28, c[0x0][0x658] ;  /* 0x00019600ff1c7b82 */ /* 0x000ea20000000800 */
[----:B------:R-:W-:Y:S01]  /*4030*/  IMAD.IADD R5, R5, 0x1, R11 ;  /* 0x0000000105057824 */ /* 0x000fe200078e020b */
[----:B---3--:R-:W-:Y:S01]  /*4040*/  ISETP.NE.U32.AND P0, PT, R30, RZ, PT ;  /* 0x000000ff1e00720c */ /* 0x008fe20003f05070 */
[----:B------:R-:W-:Y:S01]  /*4050*/  FMUL R10, R10, UR6 ;  /* 0x000000060a0a7c20 */ /* 0x000fe20008400000 */
[----:B------:R-:W-:Y:S02]  /*4060*/  IMAD.MOV.U32 R11, RZ, RZ, -0x1 ;  /* 0xffffffffff0b7424 */ /* 0x000fe400078e00ff */
[----:B------:R-:W-:Y:S01]  /*4070*/  ISETP.NE.AND.EX P0, PT, R31, RZ, PT, P0 ;  /* 0x000000ff1f00720c */ /* 0x000fe20003f05300 */
[----:B------:R3:W4:Y:S01]  /*4080*/  F2I.U32.TRUNC.NTZ R19, R10 ;  /* 0x0000000a00137305 */ /* 0x000722000020f000 */
[----:B------:R-:W3:Y:S01]  /*4090*/  LDC R21, c[0x0][0x148] ;  /* 0x00005200ff157b82 */ /* 0x000ee20000000800 */
[----:B0-----:R-:W-:-:S02]  /*40a0*/  SHF.R.U64 R18, R4, R14, R5 ;  /* 0x0000000e04127219 */ /* 0x001fc40000001205 */
[----:B------:R-:W-:-:S05]  /*40b0*/  SHF.R.U32.HI R5, RZ, R14, R5 ;  /* 0x0000000eff057219 */ /* 0x000fca0000011605 */
[----:B------:R-:W0:Y:S01]  /*40c0*/  LDC R22, c[0x0][0x600] ;  /* 0x00018000ff167b82 */ /* 0x000e220000000800 */
[-CC-:B-1----:R-:W-:Y:S02]  /*40d0*/  SHF.R.U64 R16, R18, R26.reuse, R5.reuse ;  /* 0x0000001a12107219 */ /* 0x182fe40000001205 */
[----:B------:R-:W-:-:S05]  /*40e0*/  SHF.R.U32.HI R5, RZ, R26, R5 ;  /* 0x0000001aff057219 */ /* 0x000fca0000011605 */
[----:B------:R-:W1:Y:S01]  /*40f0*/  LDC R27, c[0x0][0x648] ;  /* 0x00019200ff1b7b82 */ /* 0x000e620000000800 */
[-CC-:B--2---:R-:W-:Y:S02]  /*4100*/  SHF.R.U64 R20, R16, R28.reuse, R5.reuse ;  /* 0x0000001c10147219 */ /* 0x184fe40000001205 */
[-C--:B------:R-:W-:Y:S02]  /*4110*/  SHF.L.U32 R11, R11, R28.reuse, RZ ;  /* 0x0000001c0b0b7219 */ /* 0x080fe400000006ff */
[-C--:B------:R-:W-:Y:S01]  /*4120*/  SHF.R.U32.HI R5, RZ, R28.reuse, R5 ;  /* 0x0000001cff057219 */ /* 0x080fe20000011605 */
[----:B------:R-:W-:Y:S01]  /*4130*/  IMAD.MOV.U32 R4, RZ, RZ, R20 ;  /* 0x000000ffff047224 */ /* 0x000fe200078e0014 */
[----:B------:R-:W-:Y:S01]  /*4140*/  SHF.L.U32 R28, R13, R28, RZ ;  /* 0x0000001c0d1c7219 */ /* 0x000fe200000006ff */
[----:B------:R-:W2:Y:S01]  /*4150*/  LDC R29, c[0x0][0x638] ;  /* 0x00018e00ff1d7b82 */ /* 0x000ea20000000800 */
[----:B------:R-:W-:-:S07]  /*4160*/  LOP3.LUT R25, RZ, R11, RZ, 0x33, !PT ;  /* 0x0000000bff197212 */ /* 0x000fce00078e33ff */
[----:B------:R-:W0:Y:S01]  /*4170*/  LDC R32, c[0x0][0x610] ;  /* 0x00018400ff207b82 */ /* 0x000e220000000800 */
[----:B----4-:R-:W-:Y:S05]  /*4180*/  @!P0 BRA `(.L_x_75) ;  /* 0x0000000000288947 */ /* 0x010fea0003800000 */
[----:B------:R-:W4:Y:S02]  /*4190*/  LDC R13, c[0x0][0x64c] ;  /* 0x00019300ff0d7b82 */ /* 0x000f240000000800 */
[----:B----4-:R-:W-:-:S05]  /*41a0*/  IADD3 R13, P0, R20, R13, RZ ;  /* 0x0000000d140d7210 */ /* 0x010fca0007f1e0ff */
[----:B------:R-:W-:-:S04]  /*41b0*/  IMAD.X R17, RZ, RZ, R5, P0 ;  /* 0x000000ffff117224 */ /* 0x000fc800000e0605 */
[----:B------:R-:W-:-:S04]  /*41c0*/  IMAD.WIDE.U32 R4, R17, R30, RZ ;  /* 0x0000001e11047225 */ /* 0x000fc800078e00ff */
[----:B---3--:R-:W-:-:S04]  /*41d0*/  IMAD.WIDE.U32 R10, P0, R13, R31, R4 ;  /* 0x0000001f0d0a7225 */ /* 0x008fc80007800004 */
[----:B------:R-:W-:-:S04]  /*41e0*/  IMAD.WIDE.U32 R4, R13, R30, RZ ;  /* 0x0000001e0d047225 */ /* 0x000fc800078e00ff */
[----:B------:R-:W-:Y:S01]  /*41f0*/  IMAD.X R15, RZ, RZ, RZ, P0 ;  /* 0x000000ffff0f7224 */ /* 0x000fe200000e06ff */
[----:B------:R-:W-:Y:S01]  /*4200*/  IADD3 RZ, P0, R5, R10, RZ ;  /* 0x0000000a05ff7210 */ /* 0x000fe20007f1e0ff */
[----:B------:R-:W-:-:S04]  /*4210*/  IMAD.MOV.U32 R14, RZ, RZ, R11 ;  /* 0x000000ffff0e7224 */ /* 0x000fc800078e000b */
[----:B------:R-:W-:-:S08]  /*4220*/  IMAD.WIDE.U32.X R4, R17, R31, R14, P0 ;  /* 0x0000001f11047225 */ /* 0x000fd000000e040e */
.L_x_75:
[----:B-1----:R-:W-:Y:S01]  /*4230*/  SHF.R.U64 R4, R4, R27, R5 ;  /* 0x0000001b04047219 */ /* 0x002fe20000001205 */
[----:B------:R-:W-:Y:S01]  /*4240*/  IMAD.MOV R19, RZ, RZ, -R19 ;  /* 0x000000ffff137224 */ /* 0x000fe200078e0a13 */
[----:B------:R-:W-:Y:S01]  /*4250*/  LOP3.LUT R11, R16, R25, RZ, 0xc0, !PT ;  /* 0x00000019100b7212 */ /* 0x000fe200078ec0ff */
[----:B0-----:R-:W-:Y:S02]  /*4260*/  VIADD R13, R22, 0xffffffff ;  /* 0xffffffff160d7836 */ /* 0x001fe40000000000 */
[----:B------:R-:W-:Y:S02]  /*4270*/  IMAD.MOV R5, RZ, RZ, -R4 ;  /* 0x000000ffff057224 */ /* 0x000fe400078e0a04 */
[----:B---3--:R-:W-:Y:S02]  /*4280*/  @P3 IMAD R23, R21, R19, R24 ;  /* 0x0000001315173224 */ /* 0x008fe400078e0218 */
[----:B------:R-:W-:Y:S01]  /*4290*/  IMAD R24, R28, R4, R11 ;  /* 0x000000041c187224 */ /* 0x000fe200078e020b */
[----:B------:R-:W-:Y:S01]  /*42a0*/  LOP3.LUT R11, R18, R13, RZ, 0xc0, !PT ;  /* 0x0000000d120b7212 */ /* 0x000fe200078ec0ff */
[----:B--2---:R-:W-:-:S02]  /*42b0*/  IMAD R4, R5, R29, R20 ;  /* 0x0000001d05047224 */ /* 0x004fc400078e0214 */
[----:B------:R-:W-:Y:S02]  /*42c0*/  IMAD R24, R24, R32, R23 ;  /* 0x0000002018187224 */ /* 0x000fe400078e0217 */
[----:B------:R-:W-:Y:S02]  /*42d0*/  IMAD R5, R4, R22, R11 ;  /* 0x0000001604057224 */ /* 0x000fe400078e020b */
[----:B------:R-:W-:-:S03]  /*42e0*/  IMAD.MOV.U32 R10, RZ, RZ, 0x1 ;  /* 0x00000001ff0a7424 */ /* 0x000fc600078e00ff */
[----:B------:R-:W-:Y:S02]  /*42f0*/  SEL R22, R5, R24, !P3 ;  /* 0x0000001805167207 */ /* 0x000fe40005800000 */
[----:B------:R-:W-:Y:S02]  /*4300*/  PRMT R4, R10, 0x7610, R4 ;  /* 0x000076100a047816 */ /* 0x000fe40000000004 */
[----:B------:R-:W-:-:S07]  /*4310*/  SEL R24, R24, R5, !P3 ;  /* 0x0000000518187207 */ /* 0x000fce0005800000 */
.L_x_73:
[----:B------:R-:W-:Y:S01]  /*4320*/  LOP3.LUT P0, RZ, R4, 0xff, RZ, 0xc0, !PT ;  /* 0x000000ff04ff7812 */ /* 0x000fe2000780c0ff */
[----:B------:R-:W-:-:S12]  /*4330*/  IMAD.MOV.U32 R19, RZ, RZ, R24 ;  /* 0x000000ffff137224 */ /* 0x000fd800078e0018 */
[----:B------:R-:W-:Y:S05]  /*4340*/  @P0 BRA `(.L_x_76) ;  /* 0xffffffd000980947 */ /* 0x000fea000383ffff */
[----:B------:R-:W-:Y:S05]  /*4350*/  EXIT ;  /* 0x000000000000794d */ /* 0x000fea0003800000 */
.L_x_8:
[----:B0-----:R-:W-:Y:S01]  /*4360*/  ULDC.64 UR4, c[0x0][0x650] ;  /* 0x0001940000047ab9 */ /* 0x001fe20000000a00 */
        /* <DEDUP_REMOVED lines=25> */
.L_x_78:
[----:B------:R-:W0:Y:S01]  /*4500*/  LDC.64 R30, c[0x0][0x640] ;  /* 0x00019000ff1e7b82 */ /* 0x000e220000000a00 */
[-CC-:B------:R-:W-:Y:S01]  /*4510*/  SHF.R.U64 R21, R16, R22.reuse, R17.reuse ;  /* 0x0000001610157219 */ /* 0x180fe20000001211 */
[----:B------:R-:W-:Y:S01]  /*4520*/  IMAD.MOV.U32 R27, RZ, RZ, 0x1 ;  /* 0x00000001ff1b7424 */ /* 0x000fe200078e00ff */
[----:B------:R-:W-:Y:S02]  /*4530*/  SHF.R.U32.HI R3, RZ, R22, R17 ;  /* 0x00000016ff037219 */ /* 0x000fe40000011611 */
[----:B------:R-:W-:-:S03]  /*4540*/  IADD3 R7, P0, RZ, -R21, RZ ;  /* 0x80000015ff077210 */ /* 0x000fc60007f1e0ff */
[----:B------:R-:W1:Y:S02]  /*4550*/  LDC R16, c[0x0][0x618] ;  /* 0x00018600ff107b82 */ /* 0x000e640000000800 */
[----:B------:R-:W-:Y:S02]  /*4560*/  IMAD.X R3, RZ, RZ, ~R3, P0 ;  /* 0x000000ffff037224 */ /* 0x000fe400000e0e03 */
[----:B------:R-:W-:-:S04]  /*4570*/  IMAD.WIDE.U32 R12, R7, R24, R8 ;  /* 0x00000018070c7225 */ /* 0x000fc800078e0008 */
[----:B------:R-:W2:Y:S01]  /*4580*/  LDC R26, c[0x0][0x608] ;  /* 0x00018200ff1a7b82 */ /* 0x000ea20000000800 */
[----:B------:R-:W-:-:S04]  /*4590*/  IMAD R14, R3, R24, RZ ;  /* 0x00000018030e7224 */ /* 0x000fc800078e02ff */
[----:B------:R-:W-:Y:S02]  /*45a0*/  IMAD R3, R7, R25, R14 ;  /* 0x0000001907037224 */ /* 0x000fe400078e020e */
[----:B------:R-:W-:Y:S01]  /*45b0*/  IMAD.MOV.U32 R7, RZ, RZ, -0x1 ;  /* 0xffffffffff077424 */ /* 0x000fe200078e00ff */
[----:B------:R-:W3:Y:S01]  /*45c0*/  LDC R28, c[0x0][0x658] ;  /* 0x00019600ff1c7b82 */ /* 0x000ee20000000800 */
[----:B------:R-:W-:Y:S01]  /*45d0*/  IMAD.IADD R3, R13, 0x1, R3 ;  /* 0x000000010d037824 */ /* 0x000fe200078e0203 */
[----:B0-----:R-:W-:-:S04]  /*45e0*/  ISETP.NE.U32.AND P0, PT, R30, RZ, PT ;  /* 0x000000ff1e00720c */ /* 0x001fc80003f05070 */
        /* <DEDUP_REMOVED lines=25> */
.L_x_79:
[----:B-1----:R-:W-:Y:S01]  /*4780*/  SHF.R.U64 R12, R12, R23, R13 ;  /* 0x000000170c0c7219 */ /* 0x002fe2000000120d */
[----:B0-----:R-:W-:Y:S01]  /*4790*/  VIADD R13, R19, 0xffffffff ;  /* 0xffffffff130d7836 */ /* 0x001fe20000000000 */
[----:B------:R-:W-:Y:S01]  /*47a0*/  SHF.L.U32 R5, R27, R28, RZ ;  /* 0x0000001c1b057219 */ /* 0x000fe200000006ff */
[----:B------:R-:W-:Y:S01]  /*47b0*/  @P3 IMAD R10, R11, R20, R4 ;  /* 0x000000140b0a3224 */ /* 0x000fe200078e0204 */
[----:B------:R-:W-:Y:S01]  /*47c0*/  LOP3.LUT R3, R22, R29, RZ, 0xc0, !PT ;  /* 0x0000001d16037212 */ /* 0x000fe200078ec0ff */
[----:B------:R-:W-:Y:S01]  /*47d0*/  IMAD.MOV R7, RZ, RZ, -R12 ;  /* 0x000000ffff077224 */ /* 0x000fe200078e0a0c */
[----:B------:R-:W-:Y:S01]  /*47e0*/  LOP3.LUT R18, R18, R13, RZ, 0xc0, !PT ;  /* 0x0000000d12127212 */ /* 0x000fe200078ec0ff */
[----:B------:R-:W-:Y:S02]  /*47f0*/  IMAD.MOV.U32 R4, RZ, RZ, 0x1 ;  /* 0x00000001ff047424 */ /* 0x000fe400078e00ff */
[----:B------:R-:W-:Y:S02]  /*4800*/  IMAD R5, R5, R12, R3 ;  /* 0x0000000c05057224 */ /* 0x000fe400078e0203 */
[----:B--2---:R-:W-:-:S02]  /*4810*/  IMAD R3, R7, R25, R24 ;  /* 0x0000001907037224 */ /* 0x004fc400078e0218 */
[----:B---3--:R-:W-:Y:S02]  /*4820*/  IMAD R10, R5, R32, R10 ;  /* 0x00000020050a7224 */ /* 0x008fe400078e020a */
[----:B------:R-:W-:Y:S01]  /*4830*/  IMAD R19, R3, R19, R18 ;  /* 0x0000001303137224 */ /* 0x000fe200078e0212 */
[----:B------:R-:W-:Y:S01]  /*4840*/  PRMT R3, R4, 0x7610, R3 ;  /* 0x0000761004037816 */ /* 0x000fe20000000003 */
[----:B------:R-:W-:-:S03]  /*4850*/  IMAD.MOV.U32 R17, RZ, RZ, R21 ;  /* 0x000000ffff117224 */ /* 0x000fc600078e0015 */
[----:B------:R-:W-:Y:S02]  /*4860*/  SEL R18, R19, R10, !P3 ;  /* 0x0000000a13127207 */ /* 0x000fe40005800000 */
[----:B------:R-:W-:-:S07]  /*4870*/  SEL R19, R10, R19, !P3 ;  /* 0x000000130a137207 */ /* 0x000fce0005800000 */
.L_x_77:
[----:B------:R-:W-:-:S08]  /*4880*/  NOP ;  /* 0x0000000000007918 */ /* 0x000fd00000000000 */
[----:B------:R-:W0:-:S00]  /*4890*/  USETMAXREG.DEALLOC.CTAPOOL 0x28 ;  /* 0x00000028000079c8 */ /* 0x000e0000080e0500 */
[----:B0-----:R-:W-:-:S13]  /*48a0*/  ISETP.NE.AND P0, PT, R2, RZ, PT ;  /* 0x000000ff0200720c */ /* 0x001fda0003f05270 */
[----:B------:R-:W-:Y:S05]  /*48b0*/  @P0 EXIT ;  /* 0x000000000000094d */ /* 0x000fea0003800000 */
[----:B------:R-:W-:Y:S01]  /*48c0*/  LOP3.LUT P0, RZ, R3, 0xff, RZ, 0xc0, !PT ;  /* 0x000000ff03ff7812 */ /* 0x000fe2000780c0ff */
[----:B------:R-:W-:Y:S02]  /*48d0*/  IMAD.MOV.U32 R7, RZ, RZ, 0x1 ;  /* 0x00000001ff077424 */ /* 0x000fe400078e00ff */
[----:B------:R-:W-:-:S10]  /*48e0*/  IMAD.MOV.U32 R15, RZ, RZ, RZ ;  /* 0x000000ffff0f7224 */ /* 0x000fd400078e00ff */
[----:B------:R-:W-:Y:S05]  /*48f0*/  @!P0 BRA `(.L_x_80) ;  /* 0x0000000c00488947 */ /* 0x000fea0003800000 */
[----:B------:R-:W0:Y:S01]  /*4900*/  LDC R2, c[0x0][0x28c] ;  /* 0x0000a300ff027b82 */ /* 0x000e220000000800 */
[----:B------:R-:W1:Y:S01]  /*4910*/  S2R R12, SR_CgaCtaId ;  /* 0x00000000000c7919 */ /* 0x000e620000008800 */
[----:B------:R-:W-:Y:S01]  /*4920*/  ULDC UR5, c[0x0][0x658] ;  /* 0x0001960000057ab9 */ /* 0x000fe20000000800 */
[----:B------:R-:W-:Y:S01]  /*4930*/  UMOV UR7, 0xffffffff ;  /* 0xffffffff00077882 */ /* 0x000fe20000000000 */
[----:B------:R-:W-:Y:S01]  /*4940*/  ULDC UR6, c[0x0][0xc] ;  /* 0x0000030000067ab9 */ /* 0x000fe20000000800 */
[----:B------:R-:W-:Y:S01]  /*4950*/  USHF.L.U32 UR8, UR7, UR5, URZ ;  /* 0x0000000507087299 */ /* 0x000fe2000800063f */
[----:B------:R-:W-:Y:S01]  /*4960*/  BSSY B0, `(.L_x_80) ;  /* 0x00000cb000007945 */ /* 0x000fe20003800000 */
[----:B------:R-:W-:Y:S01]  /*4970*/  UMOV UR9, 0x1 ;  /* 0x0000000100097882 */ /* 0x000fe20000000000 */
[----:B------:R-:W-:Y:S01]  /*4980*/  ULDC UR7, c[0x0][0x10] ;  /* 0x0000040000077ab9 */ /* 0x000fe20000000800 */
[----:B------:R-:W-:Y:S01]  /*4990*/  USHF.L.U32 UR18, UR9, UR5, URZ ;  /* 0x0000000509127299 */ /* 0x000fe2000800063f */
[----:B------:R-:W-:Y:S01]  /*49a0*/  IMAD.MOV.U32 R16, RZ, RZ, 0x1 ;  /* 0x00000001ff107424 */ /* 0x000fe200078e00ff */
[----:B------:R-:W-:Y:S01]  /*49b0*/  UIMAD.WIDE.U32 UR6, UR6, UR7, URZ ;  /* 0x00000007060672a5 */ /* 0x000fe2000f8e003f */
[----:B------:R-:W-:Y:S01]  /*49c0*/  LOP3.LUT R14, R6, 0x2, RZ, 0xfc, !PT ;  /* 0x00000002060e7812 */ /* 0x000fe200078efcff */
[----:B------:R-:W-:Y:S01]  /*49d0*/  ULDC UR5, c[0x0][0x14] ;  /* 0x0000050000057ab9 */ /* 0x000fe20000000800 */
[----:B------:R-:W-:Y:S01]  /*49e0*/  IMAD.MOV.U32 R7, RZ, RZ, 0x1 ;  /* 0x00000001ff077424 */ /* 0x000fe200078e00ff */
[----:B------:R-:W-:Y:S01]  /*49f0*/  UIMAD.WIDE.U32 UR20, UR6, UR5, URZ ;  /* 0x00000005061472a5 */ /* 0x000fe2000f8e003f */
[----:B------:R-:W-:Y:S01]  /*4a00*/  IMAD.MOV.U32 R15, RZ, RZ, RZ ;  /* 0x000000ffff0f7224 */ /* 0x000fe200078e00ff */
[----:B------:R-:W-:Y:S01]  /*4a10*/  UIMAD UR13, UR7, UR5, URZ ;  /* 0x00000005070d72a4 */ /* 0x000fe2000f8e023f */
[----:B------:R-:W-:Y:S01]  /*4a20*/  ULDC UR4, c[0x0][0x600] ;  /* 0x0001800000047ab9 */ /* 0x000fe20000000800 */
[----:B------:R-:W-:-:S02]  /*4a30*/  ULOP3.LUT UR17, URZ, UR8, URZ, 0x33, !UPT ;  /* 0x000000083f117292 */ /* 0x000fc4000f8e333f */
[----:B------:R-:W-:Y:S01]  /*4a40*/  UIADD3 UR4, UR4, -0x1, URZ ;  /* 0xffffffff04047890 */ /* 0x000fe2000fffe03f */
[----:B0-----:R-:W-:Y:S01]  /*4a50*/  VIADD R2, R2, 0x1f ;  /* 0x0000001f02027836 */ /* 0x001fe20000000000 */
[----:B------:R-:W-:Y:S01]  /*4a60*/  UIADD3 UR13, UR21, UR13, URZ ;  /* 0x0000000d150d7290 */ /* 0x000fe2000fffe03f */
[----:B------:R-:W-:-:S03]  /*4a70*/  ULDC.64 UR22, c[0x0][0x198] ;  /* 0x0000660000167ab9 */ /* 0x000fc60000000a00 */
[----:B------:R-:W-:-:S04]  /*4a80*/  SHF.R.S32.HI R3, RZ, 0x1f, R2 ;  /* 0x0000001fff037819 */ /* 0x000fc80000011402 */
[----:B------:R-:W-:Y:S01]  /*4a90*/  LEA.HI R3, R3, R2, RZ, 0x5 ;  /* 0x0000000203037211 */ /* 0x000fe200078f28ff */
[C---:B-1----:R-:W-:Y:S02]  /*4aa0*/  IMAD.SHL.U32 R11, R12.reuse, 0x8, RZ ;  /* 0x000000080c0b7824 */ /* 0x042fe400078e00ff */
[----:B------:R-:W-:Y:S01]  /*4ab0*/  IMAD.SHL.U32 R12, R12, 0x100, RZ ;  /* 0x000001000c0c7824 */ /* 0x000fe200078e00ff */
[----:B------:R-:W-:Y:S02]  /*4ac0*/  SHF.R.S32.HI R10, RZ, 0x5, R3 ;  /* 0x00000005ff0a7819 */ /* 0x000fe40000011403 */
[----:B------:R-:W-:Y:S02]  /*4ad0*/  LOP3.LUT R11, R11, 0x8, RZ, 0xc0, !PT ;  /* 0x000000080b0b7812 */ /* 0x000fe400078ec0ff */
[----:B------:R-:W-:Y:S01]  /*4ae0*/  LOP3.LUT R12, R12, 0x100, RZ, 0xc0, !PT ;  /* 0x000001000c0c7812 */ /* 0x000fe200078ec0ff */
[----:B------:R-:W-:-:S07]  /*4af0*/  VIADD R13, R10, 0x1 ;  /* 0x000000010a0d7836 */ /* 0x000fce0000000000 */
.L_x_91:
[----:B------:R-:W-:-:S03]  /*4b00*/  UMOV UR5, 0xffffffff ;  /* 0xffffffff00057882 */ /* 0x000fc60000000000 */
[----:B------:R-:W-:Y:S05]  /*4b10*/  BRA.DIV UR5, `(.L_x_81) ;  /* 0x0000001e05e87947 */ /* 0x000fea000b800000 */
[----:B------:R-:W-:-:S13]  /*4b20*/  ELECT P0, URZ, PT ;  /* 0x00000000003f782f */ /* 0x000fda0003800000 */
.L_x_132:
[----:B------:R-:W0:Y:S01]  /*4b30*/  LDC R2, c[0x0][0x28c] ;  /* 0x0000a300ff027b82 */ /* 0x000e220000000800 */
[----:B------:R-:W-:Y:S01]  /*4b40*/  BSSY B1, `(.L_x_82) ;  /* 0x0000038000017945 */ /* 0x000fe20003800000 */
[----:B0-----:R-:W-:-:S13]  /*4b50*/  ISETP.LT.OR P0, PT, R2, 0x1, !P0 ;  /* 0x000000010200780c */ /* 0x001fda0004701670 */
[----:B------:R-:W-:Y:S05]  /*4b60*/  @P0 BRA `(.L_x_83) ;  /* 0x0000000000d40947 */ /* 0x000fea0003800000 */
[----:B------:R-:W-:Y:S02]  /*4b70*/  IMAD R20, R18, 0x10, R11 ;  /* 0x0000001012147824 */ /* 0x000fe400078e020b */
[----:B------:R-:W-:Y:S02]  /*4b80*/  IMAD R19, R19, 0xc0, RZ ;  /* 0x000000c013137824 */ /* 0x000fe400078e02ff */
[----:B------:R-:W-:Y:S02]  /*4b90*/  IMAD.MOV.U32 R23, RZ, RZ, RZ ;  /* 0x000000ffff177224 */ /* 0x000fe400078e00ff */
[----:B------:R-:W-:Y:S02]  /*4ba0*/  IMAD.MOV.U32 R2, RZ, RZ, R13 ;  /* 0x000000ffff027224 */ /* 0x000fe400078e000d */
[----:B------:R-:W-:Y:S02]  /*4bb0*/  IMAD.MOV.U32 R3, RZ, RZ, R7 ;  /* 0x000000ffff037224 */ /* 0x000fe400078e0007 */
[----:B------:R-:W-:-:S07]  /*4bc0*/  IMAD.MOV.U32 R5, RZ, RZ, R15 ;  /* 0x000000ffff057224 */ /* 0x000fce00078e000f */
.L_x_86:
[----:B------:R-:W0:Y:S01]  /*4bd0*/  S2R R21, SR_CgaCtaId ;  /* 0x0000000000157919 */ /* 0x000e220000008800 */
[----:B------:R-:W-:Y:S02]  /*4be0*/  MOV R4, 0x400 ;  /* 0x0000040000047802 */ /* 0x000fe40000000f00 */
[----:B------:R-:W-:-:S13]  /*4bf0*/  LOP3.LUT P1, RZ, R0, 0x7f, RZ, 0xc0, !PT ;  /* 0x0000007f00ff7812 */ /* 0x000fda000782c0ff */
[----:B------:R-:W1:Y:S01]  /*4c00*/  @!P1 LDC R18, c[0x0][0x500] ;  /* 0x00014000ff129b82 */ /* 0x000e620000000800 */
[----:B0-----:R-:W-:Y:S02]  /*4c10*/  LEA R22, R21, R4, 0x18 ;  /* 0x0000000415167211 */ /* 0x001fe400078ec0ff */
[----:B------:R-:W-:-:S03]  /*4c20*/  SHF.L.U32 R4, R3, 0x1f, RZ ;  /* 0x0000001f03047819 */ /* 0x000fc600000006ff */
[----:B------:R-:W-:-:S04]  /*4c30*/  IMAD R21, R5, 0x8, R22 ;  /* 0x0000000805157824 */ /* 0x000fc800078e0216 */
[----:B------:R-:W0:Y:S02]  /*4c40*/  SYNCS.PHASECHK.TRANS64.TRYWAIT P0, [R21+URZ+0x110], R4 ;  /* 0x00011004150075a7 */ /* 0x000e24000800017f */
[----:B01----:R-:W-:Y:S05]  /*4c50*/  @!P0 BRA `(.L_x_84) ;  /* 0x0000001c00b88947 */ /* 0x003fea0003800000 */
.L_x_133:
[----:B0-----:R-:W-:Y:S01]  /*4c60*/  PRMT R4, R14, 0x9910, RZ ;  /* 0x000099100e047816 */ /* 0x001fe200000000ff */
[----:B------:R0:W-:Y:S03]  /*4c70*/  @!P1 SYNCS.ARRIVE.TRANS64 RZ, [R21+URZ], R18 ;  /* 0x0000001215ff99a7 */ /* 0x0001e6000800003f */
[----:B------:R-:W-:-:S13]  /*4c80*/  ISETP.NE.AND P0, PT, R4, 0x2, PT ;  /* 0x000000020400780c */ /* 0x000fda0003f05270 */
[----:B0-----:R-:W-:Y:S05]  /*4c90*/  @P0 BRA `(.L_x_85) ;  /* 0x0000000000040947 */ /* 0x001fea0003800000 */
[----:B------:R-:W-:Y:S01]  /*4ca0*/  BPT.TRAP 0x1 ;  /* 0x000000040000795c */ /* 0x000fe20000300000 */
.L_x_85:
[----:B------:R-:W-:Y:S01]  /*4cb0*/  IMAD R4, R5, 0x1800, R22 ;  /* 0x0000180005047824 */ /* 0x000fe200078e0216 */
[----:B------:R-:W-:Y:S01]  /*4cc0*/  R2UR UR16, R22 ;  /* 0x00000000161072ca */ /* 0x000fe200000e0000 */
[----:B------:R-:W-:Y:S01]  /*4cd0*/  VIADD R2, R2, 0xffffffff ;  /* 0xffffffff02027836 */ /* 0x000fe20000000000 */
[----:B------:R-:W-:Y:S01]  /*4ce0*/  R2UR UR9, R21 ;  /* 0x00000000150972ca */ /* 0x000fe200000e0000 */
[----:B------:R-:W-:Y:S01]  /*4cf0*/  UIADD3 UR6, UP0, UR22, 0xf0, URZ ;  /* 0x000000f016067890 */ /* 0x000fe2000ff1e03f */
[----:B------:R-:W-:Y:S01]  /*4d00*/  R2UR UR5, R4 ;  /* 0x00000000040572ca */ /* 0x000fe200000e0000 */
[----:B------:R-:W-:Y:S01]  /*4d10*/  IMAD R4, R5, 0x200, R12 ;  /* 0x0000020005047824 */ /* 0x000fe200078e020c */
[----:B------:R-:W-:Y:S01]  /*4d20*/  R2UR UR11, R19 ;  /* 0x00000000130b72ca */ /* 0x000fe200000e0000 */
[----:B------:R-:W-:Y:S01]  /*4d30*/  UIADD3 UR24, UP1, UR22, 0x1f0, URZ ;  /* 0x000001f016187890 */ /* 0x000fe2000ff3e03f */
[----:B------:R-:W-:Y:S01]  /*4d40*/  R2UR UR10, R23 ;  /* 0x00000000170a72ca */ /* 0x000fe200000e0000 */
[----:B------:R-:W-:Y:S01]  /*4d50*/  UIADD3.X UR7, URZ, UR23, URZ, UP0, !UPT ;  /* 0x000000173f077290 */ /* 0x000fe200087fe43f */
[----:B------:R-:W-:Y:S01]  /*4d60*/  R2UR UR8, R4 ;  /* 0x00000000040872ca */ /* 0x000fe200000e0000 */
[----:B------:R-:W-:Y:S01]  /*4d70*/  VIADD R5, R5, 0x1 ;  /* 0x0000000105057836 */ /* 0x000fe20000000000 */
[----:B------:R-:W-:Y:S01]  /*4d80*/  R2UR UR12, R17 ;  /* 0x00000000110c72ca */ /* 0x000fe200000e0000 */
[----:B------:R-:W-:Y:S01]  /*4d90*/  UIADD3.X UR25, URZ, UR23, URZ, UP1, !UPT ;  /* 0x000000173f197290 */ /* 0x000fe20008ffe43f */
[----:B------:R-:W-:Y:S01]  /*4da0*/  R2UR UR19, R20 ;  /* 0x00000000141372ca */ /* 0x000fe200000e0000 */
[----:B------:R-:W-:Y:S01]  /*4db0*/  UMOV UR14, 0x0 ;  /* 0x00000000000e7882 */ /* 0x000fe20000000000 */
[----:B------:R-:W-:Y:S01]  /*4dc0*/  ISETP.GT.AND P1, PT, R2, 0x1, PT ;  /* 0x000000010200780c */ /* 0x000fe20003f24270 */
[----:B------:R-:W-:Y:S01]  /*4dd0*/  UIADD3 UR5, UR5, 0x300, URZ ;  /* 0x0000030005057890 */ /* 0x000fe2000fffe03f */
[----:B------:R-:W-:Y:S01]  /*4de0*/  ISETP.NE.AND P0, PT, R5, 0x22, PT ;  /* 0x000000220500780c */ /* 0x000fe20003f05270 */
[----:B------:R-:W-:Y:S01]  /*4df0*/  UMOV UR15, 0x10000000 ;  /* 0x10000000000f7882 */ /* 0x000fe20000000000 */
[----:B------:R-:W-:Y:S01]  /*4e00*/  UMOV UR26, 0x30000 ;  /* 0x00030000001a7882 */ /* 0x000fe20000000000 */
[----:B------:R-:W-:Y:S01]  /*4e10*/  VIADD R23, R23, 0x20 ;  /* 0x0000002017177836 */ /* 0x000fe20000000000 */
[----:B------:R-:W-:Y:S01]  /*4e20*/  SEL R4, RZ, 0x1, P0 ;  /* 0x00000001ff047807 */ /* 0x000fe20000000000 */
[----:B------:R-:W-:Y:S01]  /*4e30*/  UIADD3 UR16, UR16, 0x33300, UR8 ;  /* 0x0003330010107890 */ /* 0x000fe2000fffe008 */
[----:B------:R-:W-:-:S02]  /*4e40*/  SEL R5, R5, RZ, P0 ;  /* 0x000000ff05057207 */ /* 0x000fc40000000000 */
[----:B------:R-:W-:Y:S01]  /*4e50*/  UMOV UR8, UR5 ;  /* 0x0000000500087c82 */ /* 0x000fe20008000000 */
[----:B------:R-:W-:Y:S01]  /*4e60*/  LOP3.LUT R3, R3, R4, RZ, 0x3c, !PT ;  /* 0x0000000403037212 */ /* 0x000fe200078e3cff */
[----:B------:R0:W-:Y:S02]  /*4e70*/  UTMALDG.3D [UR8], [UR6], desc[UR14] ;  /* 0x00000e08060075b4 */ /* 0x0001e40008011000 */
[----:B0-----:R-:W-:Y:S01]  /*4e80*/  UMOV UR11, UR19 ;  /* 0x00000013000b7c82 */ /* 0x001fe20008000000 */
[----:B------:R-:W-:Y:S02]  /*4e90*/  UMOV UR8, UR16 ;  /* 0x0000001000087c82 */ /* 0x000fe40008000000 */
[----:B------:R0:W-:Y:S02]  /*4ea0*/  UTMALDG.3D.MULTICAST [UR8], [UR24], UR26, desc[UR14] ;  /* 0x00000e08180073b4 */ /* 0x0001e4000801181a */
[----:B0-----:R-:W-:Y:S05]  /*4eb0*/  @P1 BRA `(.L_x_86) ;  /* 0xfffffffc00441947 */ /* 0x001fea000383ffff */
.L_x_83:
[----:B------:R-:W-:Y:S05]  /*4ec0*/  BSYNC B1 ;  /* 0x0000000000017941 */ /* 0x000fea0003800000 */
.L_x_82:
[----:B------:R-:W-:Y:S01]  /*4ed0*/  LOP3.LUT P1, RZ, R16, 0xff, RZ, 0xc0, !PT ;  /* 0x000000ff10ff7812 */ /* 0x000fe2000782c0ff */
[C---:B------:R-:W-:Y:S01]  /*4ee0*/  IMAD.IADD R15, R10.reuse, 0x1, R15 ;  /* 0x000000010a0f7824 */ /* 0x040fe200078e020f */
[----:B------:R-:W-:Y:S01]  /*4ef0*/  ULDC.64 UR6, c[0x0][0x650] ;  /* 0x0001940000067ab9 */ /* 0x000fe20000000a00 */
[C---:B------:R-:W-:Y:S01]  /*4f00*/  ISETP.GE.U32.AND P2, PT, R10.reuse, 0x22, PT ;  /* 0x000000220a00780c */ /* 0x040fe20003f46070 */
[----:B------:R-:W-:Y:S01]  /*4f10*/  BSSY B1, `(.L_x_87) ;  /* 0x000006d000017945 */ /* 0x000fe20003800000 */
[----:B------:R-:W-:Y:S01]  /*4f20*/  IMAD.MOV.U32 R19, RZ, RZ, -0x1 ;  /* 0xffffffffff137424 */ /* 0x000fe200078e00ff */
[----:B------:R-:W-:Y:S01]  /*4f30*/  ISETP.GT.U32.AND P0, PT, R15, 0x21, PT ;  /* 0x000000210f00780c */ /* 0x000fe20003f04070 */
[----:B------:R-:W-:Y:S01]  /*4f40*/  IMAD.MOV.U32 R18, RZ, RZ, -0x1 ;  /* 0xffffffffff127424 */ /* 0x000fe200078e00ff */
[----:B------:R-:W-:Y:S01]  /*4f50*/  PRMT R16, RZ, 0x7610, R16 ;  /* 0x00007610ff107816 */ /* 0x000fe20000000010 */
[----:B------:R-:W-:Y:S01]  /*4f60*/  IMAD.MOV.U32 R17, RZ, RZ, -0x1 ;  /* 0xffffffffff117424 */ /* 0x000fe200078e00ff */
[----:B------:R-:W-:-:S03]  /*4f70*/  ISETP.LT.U32.AND P0, PT, R10, 0x22, P0 ;  /* 0x000000220a00780c */ /* 0x000fc60000701070 */
[----:B------:R-:W0:Y:S01]  /*4f80*/  @P1 S2R R3, SR_CgaCtaId ;  /* 0x0000000000031919 */ /* 0x000e220000008800 */
[----:B------:R-:W-:-:S04]  /*4f90*/  @P1 MOV R2, 0x400 ;  /* 0x0000040000021802 */ /* 0x000fc80000000f00 */
[----:B0-----:R-:W-:Y:S01]  /*4fa0*/  @P1 LEA R4, R3, R2, 0x18 ;  /* 0x0000000203041211 */ /* 0x001fe200078ec0ff */
[----:B------:R-:W-:Y:S01]  /*4fb0*/  IMAD.WIDE.U32 R2, R15, -0xf0f0f0f, RZ ;  /* 0xf0f0f0f10f027825 */ /* 0x000fe200078e00ff */
[----:B------:R-:W-:Y:S02]  /*4fc0*/  SEL R2, RZ, 0x1, !P0 ;  /* 0x00000001ff027807 */ /* 0x000fe40004000000 */
[----:B------:R0:W-:Y:S01]  /*4fd0*/  @P1 SYNCS.ARRIVE.TRANS64.A1T0 RZ, [R4+URZ+0x238], RZ ;  /* 0x000238ff04ff19a7 */ /* 0x0001e2000810003f */
[----:B------:R-:W-:Y:S02]  /*4fe0*/  IADD3 R8, P1, R8, UR20, RZ ;  /* 0x0000001408087c10 */ /* 0x000fe4000ff3e0ff */
[----:B------:R-:W-:Y:S02]  /*4ff0*/  LOP3.LUT R7, R7, R2, RZ, 0x3c, !PT ;  /* 0x0000000207077212 */ /* 0x000fe400078e3cff */
[----:B------:R-:W-:Y:S02]  /*5000*/  IADD3.X R9, R9, UR13, RZ, P1, !PT ;  /* 0x0000000d09097c10 */ /* 0x000fe40008ffe4ff */
[----:B------:R-:W-:-:S02]  /*5010*/  ISETP.GE.U32.AND P0, PT, R8, UR6, PT ;  /* 0x0000000608007c0c */ /* 0x000fc4000bf06070 */
[----:B0-----:R-:W-:Y:S02]  /*5020*/  SHF.R.U32.HI R4, RZ, 0x5, R3 ;  /* 0x00000005ff047819 */ /* 0x001fe40000011603 */
[----:B------:R-:W-:Y:S02]  /*5030*/  ISETP.GE.U32.AND.EX P0, PT, R9, UR7, PT, P0 ;  /* 0x0000000709007c0c */ /* 0x000fe4000bf06100 */
[----:B------:R-:W-:Y:S01]  /*5040*/  @P2 LOP3.LUT R7, R7, 0x1, R4, 0x78, !PT ;  /* 0x0000000107072812 */ /* 0x000fe200078e7804 */
[----:B------:R-:W-:Y:S01]  /*5050*/  IMAD R15, R4, -0x22, R15 ;  /* 0xffffffde040f7824 */ /* 0x000fe200078e020f */
[----:B------:R-:W-:-:S09]  /*5060*/  PRMT R2, RZ, 0x7610, R2 ;  /* 0x00007610ff027816 */ /* 0x000fd20000000002 */
[----:B------:R-:W-:Y:S05]  /*5070*/  @P0 BRA `(.L_x_88) ;  /* 0x0000000400580947 */ /* 0x000fea0003800000 */
[----:B------:R-:W0:Y:S01]  /*5080*/  S2R R18, SR_CTAID.X ;  /* 0x0000000000127919 */ /* 0x000e220000002500 */
[----:B------:R-:W-:Y:S01]  /*5090*/  ULDC.64 UR6, c[0x0][0x628] ;  /* 0x00018a0000067ab9 */ /* 0x000fe20000000a00 */
[----:B------:R-:W-:Y:S01]  /*50a0*/  ULDC UR8, c[0x0][0x630] ;  /* 0x00018c0000087ab9 */ /* 0x000fe20000000800 */
[----:B------:R-:W-:Y:S01]  /*50b0*/  ISETP.NE.U32.AND P0, PT, RZ, UR6, PT ;  /* 0x00000006ff007c0c */ /* 0x000fe2000bf05070 */
[----:B------:R-:W1:Y:S01]  /*50c0*/  S2R R19, SR_CTAID.Y ;  /* 0x0000000000137919 */ /* 0x000e620000002600 */
[----:B------:R-:W-:Y:S01]  /*50d0*/  ULDC UR9, c[0x0][0x150] ;  /* 0x0000540000097ab9 */ /* 0x000fe20000000800 */
[----:B------:R-:W-:Y:S01]  /*50e0*/  IMAD.MOV.U32 R2, RZ, RZ, R8 ;  /* 0x000000ffff027224 */ /* 0x000fe200078e0008 */
[----:B------:R-:W-:Y:S01]  /*50f0*/  ISETP.NE.AND.EX P0, PT, RZ, UR7, PT, P0 ;  /* 0x00000007ff007c0c */ /* 0x000fe2000bf05300 */
[----:B------:R-:W-:Y:S01]  /*5100*/  IMAD.MOV.U32 R3, RZ, RZ, R9 ;  /* 0x000000ffff037224 */ /* 0x000fe200078e0009 */
[----:B0-----:R-:W-:-:S11]  /*5110*/  I2FP.F32.U32 R20, R18 ;  /* 0x0000001200147245 */ /* 0x001fd60000201000 */
[----:B------:R-:W-:Y:S05]  /*5120*/  @!P0 BRA `(.L_x_89) ;  /* 0x0000000000288947 */ /* 0x000fea0003800000 */
[----:B------:R-:W-:Y:S02]  /*5130*/  ULDC UR5, c[0x0][0x634] ;  /* 0x00018d0000057ab9 */ /* 0x000fe40000000800 */
[----:B------:R-:W-:-:S05]  /*5140*/  IADD3 R3, P0, R8, UR5, RZ ;  /* 0x0000000508037c10 */ /* 0x000fca000ff1e0ff */
[----:B------:R-:W-:-:S04]  /*5150*/  IMAD.X R17, RZ, RZ, R9, P0 ;  /* 0x000000ffff117224 */ /* 0x000fc800000e0609 */
[----:B------:R-:W-:-:S04]  /*5160*/  IMAD.WIDE.U32 R4, R17, UR6, RZ ;  /* 0x0000000611047c25 */ /* 0x000fc8000f8e00ff */
[----:B------:R-:W-:-:S04]  /*5170*/  IMAD.WIDE.U32 R4, P0, R3, UR7, R4 ;  /* 0x0000000703047c25 */ /* 0x000fc8000f800004 */
[----:B------:R-:W-:-:S04]  /*5180*/  IMAD.WIDE.U32 R2, R3, UR6, RZ ;  /* 0x0000000603027c25 */ /* 0x000fc8000f8e00ff */
[----:B------:R-:W-:Y:S01]  /*5190*/  IMAD.MOV.U32 R2, RZ, RZ, R5 ;  /* 0x000000ffff027224 */ /* 0x000fe200078e0005 */
[----:B------:R-:W-:Y:S01]  /*51a0*/  IADD3 RZ, P1, R3, R4, RZ ;  /* 0x0000000403ff7210 */ /* 0x000fe20007f3e0ff */
[----:B------:R-:W-:-:S04]  /*51b0*/  IMAD.X R3, RZ, RZ, RZ, P0 ;  /* 0x000000ffff037224 */ /* 0x000fc800000e06ff */
[----:B------:R-:W-:-:S08]  /*51c0*/  IMAD.WIDE.U32.X R2, R17, UR7, R2, P1 ;  /* 0x0000000711027c25 */ /* 0x000fd000088e0402 */
.L_x_89:
[--C-:B------:R-:W-:Y:S01]  /*51d0*/  SHF.R.U64 R17, R2, UR8, R3.reuse ;  /* 0x0000000802117c19 */ /* 0x100fe20008001203 */
[----:B------:R-:W-:Y:S01]  /*51e0*/  FMUL R20, R20, UR9 ;  /* 0x0000000914147c20 */ /* 0x000fe20008400000 */
[----:B------:R-:W-:Y:S01]  /*51f0*/  SHF.R.U32.HI R2, RZ, UR8, R3 ;  /* 0x00000008ff027c19 */ /* 0x000fe20008011603 */
[----:B------:R-:W0:Y:S01]  /*5200*/  LDC R23, c[0x0][0x144] ;  /* 0x00005100ff177b82 */ /* 0x000e220000000800 */
[----:B------:R-:W-:Y:S01]  /*5210*/  IADD3 R21, P0, RZ, -R17, RZ ;  /* 0x80000011ff157210 */ /* 0x000fe20007f1e0ff */
[----:B------:R-:W-:Y:S01]  /*5220*/  ULDC UR5, c[0x0][0x154] ;  /* 0x0000550000057ab9 */ /* 0x000fe20000000800 */
[----:B-1----:R-:W-:Y:S01]  /*5230*/  I2FP.F32.U32 R3, R19 ;  /* 0x0000001300037245 */ /* 0x002fe20000201000 */
[----:B------:R-:W1:Y:S01]  /*5240*/  F2I.U32.TRUNC.NTZ R20, R20 ;  /* 0x0000001400147305 */ /* 0x000e62000020f000 */
[----:B------:R-:W-:Y:S01]  /*5250*/  ULDC.64 UR6, c[0x0][0x620] ;  /* 0x0001880000067ab9 */ /* 0x000fe20000000a00 */
[----:B------:R-:W-:Y:S02]  /*5260*/  IMAD.X R2, RZ, RZ, ~R2, P0 ;  /* 0x000000ffff027224 */ /* 0x000fe400000e0e02 */
[----:B------:R-:W-:Y:S01]  /*5270*/  FMUL R4, R3, UR5 ;  /* 0x0000000503047c20 */ /* 0x000fe20008400000 */
[----:B------:R-:W2:Y:S01]  /*5280*/  LDC R22, c[0x0][0x148] ;  /* 0x00005200ff167b82 */ /* 0x000ea20000000800 */
[----:B------:R-:W-:Y:S01]  /*5290*/  IMAD R2, R2, UR6, RZ ;  /* 0x0000000602027c24 */ /* 0x000fe2000f8e02ff */
[----:B------:R-:W-:Y:S01]  /*52a0*/  ULDC UR5, c[0x0][0x618] ;  /* 0x0001860000057ab9 */ /* 0x000fe20000000800 */
[----:B------:R-:W-:-:S02]  /*52b0*/  IMAD.MOV.U32 R3, RZ, RZ, R9 ;  /* 0x000000ffff037224 */ /* 0x000fc400078e0009 */
[----:B------:R-:W3:Y:S01]  /*52c0*/  F2I.U32.TRUNC.NTZ R4, R4 ;  /* 0x0000000400047305 */ /* 0x000ee2000020f000 */
[C---:B------:R-:W-:Y:S02]  /*52d0*/  IMAD R5, R21.reuse, UR7, R2 ;  /* 0x0000000715057c24 */ /* 0x040fe4000f8e0202 */
[----:B------:R-:W-:Y:S02]  /*52e0*/  IMAD.MOV.U32 R2, RZ, RZ, R8 ;  /* 0x000000ffff027224 */ /* 0x000fe400078e0008 */
[----:B-1----:R-:W-:Y:S02]  /*52f0*/  IMAD.MOV R20, RZ, RZ, -R20 ;  /* 0x000000ffff147224 */ /* 0x002fe400078e0a14 */
[----:B------:R-:W-:Y:S01]  /*5300*/  IMAD.WIDE.U32 R2, R21, UR6, R2 ;  /* 0x0000000615027c25 */ /* 0x000fe2000f8e0002 */
[----:B------:R-:W-:Y:S02]  /*5310*/  ULDC.64 UR6, c[0x0][0x640] ;  /* 0x0001900000067ab9 */ /* 0x000fe40000000a00 */
[----:B------:R-:W-:Y:S01]  /*5320*/  ISETP.NE.U32.AND P0, PT, RZ, UR6, PT ;  /* 0x00000006ff007c0c */ /* 0x000fe2000bf05070 */
[----:B------:R-:W-:-:S02]  /*5330*/  IMAD.IADD R3, R3, 0x1, R5 ;  /* 0x0000000103037824 */ /* 0x000fc400078e0205 */
[----:B0-----:R-:W-:Y:S01]  /*5340*/  IMAD R18, R23, R20, R18 ;  /* 0x0000001417127224 */ /* 0x001fe200078e0212 */
[----:B------:R-:W-:Y:S02]  /*5350*/  ISETP.NE.AND.EX P0, PT, RZ, UR7, PT, P0 ;  /* 0x00000007ff007c0c */ /* 0x000fe4000bf05300 */
[--C-:B------:R-:W-:Y:S01]  /*5360*/  SHF.R.U64 R20, R2, UR5, R3.reuse ;  /* 0x0000000502147c19 */ /* 0x100fe20008001203 */
[----:B---3--:R-:W-:Y:S01]  /*5370*/  IMAD.MOV R2, RZ, RZ, -R4 ;  /* 0x000000ffff027224 */ /* 0x008fe200078e0a04 */
[----:B------:R-:W-:Y:S01]  /*5380*/  SHF.R.U32.HI R3, RZ, UR5, R3 ;  /* 0x00000005ff037c19 */ /* 0x000fe20008011603 */
[----:B------:R-:W-:Y:S02]  /*5390*/  ULDC UR5, c[0x0][0x608] ;  /* 0x0001820000057ab9 */ /* 0x000fe40000000800 */
[----:B--2---:R-:W-:Y:S01]  /*53a0*/  @P3 IMAD R18, R22, R2, R19 ;  /* 0x0000000216123224 */ /* 0x004fe200078e0213 */
[--C-:B------:R-:W-:Y:S02]  /*53b0*/  SHF.R.U64 R22, R20, UR5, R3.reuse ;  /* 0x0000000514167c19 */ /* 0x100fe40008001203 */
[----:B------:R-:W-:Y:S01]  /*53c0*/  SHF.R.U32.HI R3, RZ, UR5, R3 ;  /* 0x00000005ff037c19 */ /* 0x000fe20008011603 */
[----:B------:R-:W-:-:S03]  /*53d0*/  ULDC UR5, c[0x0][0x658] ;  /* 0x0001960000057ab9 */ /* 0x000fc60000000800 */
[--C-:B------:R-:W-:Y:S02]  /*53e0*/  SHF.R.U64 R19, R22, UR5, R3.reuse ;  /* 0x0000000516137c19 */ /* 0x100fe40008001203 */
[----:B------:R-:W-:-:S03]  /*53f0*/  SHF.R.U32.HI R21, RZ, UR5, R3 ;  /* 0x00000005ff157c19 */ /* 0x000fc60008011603 */
[----:B------:R-:W-:Y:S02]  /*5400*/  IMAD.MOV.U32 R4, RZ, RZ, R19 ;  /* 0x000000ffff047224 */ /* 0x000fe400078e0013 */
[----:B------:R-:W-:Y:S01]  /*5410*/  IMAD.MOV.U32 R3, RZ, RZ, R21 ;  /* 0x000000ffff037224 */ /* 0x000fe200078e0015 */
[----:B------:R-:W-:Y:S06]  /*5420*/  @!P0 BRA `(.L_x_90) ;  /* 0x00000000002c8947 */ /* 0x000fec0003800000 */
        /* <DEDUP_REMOVED lines=9> */
[----:B------:R-:W-:-:S04]  /*54c0*/  IMAD.WIDE.U32.X R2, R21, UR7, R2, P1 ;  /* 0x0000000715027c25 */ /* 0x000fc800088e0402 */
[----:B------:R-:W-:-:S07]  /*54d0*/  IMAD.MOV.U32 R4, RZ, RZ, R2 ;  /* 0x000000ffff047224 */ /* 0x000fce00078e0002 */
.L_x_90:
[----:B------:R-:W-:Y:S01]  /*54e0*/  ULDC UR5, c[0x0][0x648] ;  /* 0x0001920000057ab9 */ /* 0x000fe20000000800 */
[----:B------:R-:W-:Y:S01]  /*54f0*/  LOP3.LUT R2, R22, UR17, RZ, 0xc0, !PT ;  /* 0x0000001116027c12 */ /* 0x000fe2000f8ec0ff */
[----:B------:R-:W-:Y:S01]  /*5500*/  ULDC UR6, c[0x0][0x610] ;  /* 0x0001840000067ab9 */ /* 0x000fe20000000800 */
[----:B------:R-:W-:Y:S01]  /*5510*/  SHF.R.U64 R3, R4, UR5, R3 ;  /* 0x0000000504037c19 */ /* 0x000fe20008001203 */
[----:B------:R-:W-:Y:S01]  /*5520*/  ULDC UR5, c[0x0][0x638] ;  /* 0x00018e0000057ab9 */ /* 0x000fe20000000800 */
[----:B------:R-:W-:-:S03]  /*5530*/  LOP3.LUT R5, R20, UR4, RZ, 0xc0, !PT ;  /* 0x0000000414057c12 */ /* 0x000fc6000f8ec0ff */
[----:B------:R-:W-:Y:S02]  /*5540*/  IMAD.MOV R4, RZ, RZ, -R3 ;  /* 0x000000ffff047224 */ /* 0x000fe400078e0a03 */
[----:B------:R-:W-:Y:S02]  /*5550*/  IMAD R3, R3, UR18, R2 ;  /* 0x0000001203037c24 */ /* 0x000fe4000f8e0202 */
[----:B------:R-:W-:Y:S01]  /*5560*/  IMAD R2, R4, UR5, R19 ;  /* 0x0000000504027c24 */ /* 0x000fe2000f8e0213 */
[----:B------:R-:W-:Y:S01]  /*5570*/  ULDC UR5, c[0x0][0x600] ;  /* 0x0001800000057ab9 */ /* 0x000fe20000000800 */
[----:B------:R-:W-:Y:S02]  /*5580*/  IMAD R19, R3, UR6, R18 ;  /* 0x0000000603137c24 */ /* 0x000fe4000f8e0212 */
[----:B------:R-:W-:Y:S02]  /*5590*/  IMAD R4, R2, UR5, R5 ;  /* 0x0000000502047c24 */ /* 0x000fe4000f8e0205 */
[----:B------:R-:W-:-:S03]  /*55a0*/  IMAD.MOV.U32 R3, RZ, RZ, 0x1 ;  /* 0x00000001ff037424 */ /* 0x000fc600078e00ff */
[----:B------:R-:W-:Y:S02]  /*55b0*/  SEL R18, R4, R19, !P3 ;  /* 0x0000001304127207 */ /* 0x000fe40005800000 */
[----:B------:R-:W-:Y:S02]  /*55c0*/  PRMT R2, R3, 0x7610, R2 ;  /* 0x0000761003027816 */ /* 0x000fe40000000002 */
[----:B------:R-:W-:-:S07]  /*55d0*/  SEL R19, R19, R4, !P3 ;  /* 0x0000000413137207 */ /* 0x000fce0005800000 */
.L_x_88:
[----:B------:R-:W-:Y:S05]  /*55e0*/  BSYNC B1 ;  /* 0x0000000000017941 */ /* 0x000fea0003800000 */
.L_x_87:
[----:B------:R-:W-:-:S13]  /*55f0*/  LOP3.LUT P0, RZ, R2, 0xff, RZ, 0xc0, !PT ;  /* 0x000000ff02ff7812 */ /* 0x000fda000780c0ff */
[----:B------:R-:W-:Y:S05]  /*5600*/  @P0 BRA `(.L_x_91) ;  /* 0xfffffff4003c0947 */ /* 0x000fea000383ffff */
[----:B------:R-:W-:Y:S05]  /*5610*/  BSYNC B0 ;  /* 0x0000000000007941 */ /* 0x000fea0003800000 */
.L_x_80:
[----:B------:R-:W-:-:S03]  /*5620*/  UMOV UR5, 0xffffffff ;  /* 0xffffffff00057882 */ /* 0x000fc60000000000 */
[----:B------:R-:W-:Y:S05]  /*5630*/  BRA.DIV UR5, `(.L_x_92) ;  /* 0x0000001605547947 */ /* 0x000fea000b800000 */
[----:B------:R-:W-:-:S13]  /*5640*/  ELECT P0, URZ, PT ;  /* 0x00000000003f782f */ /* 0x000fda0003800000 */
.L_x_136:
[----:B------:R-:W-:Y:S04]  /*5650*/  BSSY B0, `(.L_x_93) ;  /* 0x0000139000007945 */ /* 0x000fe80003800000 */
[----:B------:R-:W-:Y:S05]  /*5660*/  @!P0 BRA `(.L_x_94) ;  /* 0x0000001000dc8947 */ /* 0x000fea0003800000 */
[----:B------:R-:W-:-:S04]  /*5670*/  LOP3.LUT R6, R6, 0x2, RZ, 0xfc, !PT ;  /* 0x0000000206067812 */ /* 0x000fc800078efcff */
[----:B------:R-:W-:-:S13]  /*5680*/  ISETP.NE.AND P0, PT, R6, 0x3, PT ;  /* 0x000000030600780c */ /* 0x000fda0003f05270 */
[----:B------:R-:W-:Y:S05]  /*5690*/  @!P0 BRA `(.L_x_95) ;  /* 0x0000000000048947 */ /* 0x000fea0003800000 */
[----:B------:R-:W-:Y:S01]  /*56a0*/  BPT.TRAP 0x1 ;  /* 0x000000040000795c */ /* 0x000fe20000300000 */
.L_x_95:
[----:B------:R-:W0:Y:S01]  /*56b0*/  S2R R3, SR_CgaCtaId ;  /* 0x0000000000037919 */ /* 0x000e220000008800 */
[----:B------:R-:W-:-:S04]  /*56c0*/  MOV R0, 0x400 ;  /* 0x0000040000007802 */ /* 0x000fc80000000f00 */
[----:B0-----:R-:W-:Y:S02]  /*56d0*/  LEA R0, R3, R0, 0x18 ;  /* 0x0000000003007211 */ /* 0x001fe400078ec0ff */
[----:B------:R-:W-:-:S03]  /*56e0*/  SHF.L.U32 R3, R7, 0x1f, RZ ;  /* 0x0000001f07037819 */ /* 0x000fc600000006ff */
[----:B------:R-:W-:-:S04]  /*56f0*/  VIADD R0, R0, 0x110 ;  /* 0x0000011000007836 */ /* 0x000fc80000000000 */
[C---:B------:R-:W-:Y:S02]  /*5700*/  IMAD R6, R15.reuse, 0x8, R0 ;  /* 0x000000080f067824 */ /* 0x040fe400078e0200 */
[----:B------:R-:W-:Y:S02]  /*5710*/  VIADD R15, R15, 0x1 ;  /* 0x000000010f0f7836 */ /* 0x000fe40000000000 */
[----:B------:R-:W0:Y:S03]  /*5720*/  SYNCS.PHASECHK.TRANS64.TRYWAIT P0, [R6+URZ], R3 ;  /* 0x00000003060075a7 */ /* 0x000e26000800017f */
[----:B------:R-:W-:-:S04]  /*5730*/  ISETP.NE.AND P1, PT, R15, 0x22, PT ;  /* 0x000000220f00780c */ /* 0x000fc80003f25270 */
[----:B------:R-:W-:Y:S02]  /*5740*/  SEL R2, RZ, 0x1, P1 ;  /* 0x00000001ff027807 */ /* 0x000fe40000800000 */
[----:B------:R-:W-:Y:S02]  /*5750*/  SEL R15, R15, RZ, P1 ;  /* 0x000000ff0f0f7207 */ /* 0x000fe40000800000 */
[----:B------:R-:W-:-:S03]  /*5760*/  LOP3.LUT R8, R7, R2, RZ, 0x3c, !PT ;  /* 0x0000000207087212 */ /* 0x000fc600078e3cff */
[----:B------:R-:W-:Y:S01]  /*5770*/  IMAD R7, R15, 0x8, R0 ;  /* 0x000000080f077824 */ /* 0x000fe200078e0200 */
[----:B------:R-:W-:Y:S01]  /*5780*/  SHF.L.U32 R4, R8, 0x1f, RZ ;  /* 0x0000001f08047819 */ /* 0x000fe200000006ff */
[----:B0-----:R-:W-:Y:S06]  /*5790*/  @!P0 BRA `(.L_x_96) ;  /* 0x00000014001c8947 */ /* 0x001fec0003800000 */
.L_x_137:
[----:B------:R-:W1:Y:S01]  /*57a0*/  SYNCS.PHASECHK.TRANS64.TRYWAIT P0, [R7+URZ], R4 ;  /* 0x00000004070075a7 */ /* 0x000e62000800017f */
[----:B------:R-:W-:-:S05]  /*57b0*/  VIADD R2, R15, 0x1 ;  /* 0x000000010f027836 */ /* 0x000fca0000000000 */
[----:B------:R-:W-:-:S04]  /*57c0*/  ISETP.NE.AND P1, PT, R2, 0x22, PT ;  /* 0x000000220200780c */ /* 0x000fc80003f25270 */
[----:B0-----:R-:W-:Y:S02]  /*57d0*/  SEL R3, RZ, 0x1, P1 ;  /* 0x00000001ff037807 */ /* 0x001fe40000800000 */
[----:B------:R-:W-:Y:S02]  /*57e0*/  SEL R9, R2, RZ, P1 ;  /* 0x000000ff02097207 */ /* 0x000fe40000800000 */
[----:B------:R-:W-:-:S03]  /*57f0*/  LOP3.LUT R8, R8, R3, RZ, 0x3c, !PT ;  /* 0x0000000308087212 */ /* 0x000fc600078e3cff */
[----:B------:R-:W-:Y:S01]  /*5800*/  IMAD R6, R9, 0x8, R0 ;  /* 0x0000000809067824 */ /* 0x000fe200078e0200 */
[----:B------:R-:W-:Y:S01]  /*5810*/  SHF.L.U32 R5, R8, 0x1f, RZ ;  /* 0x0000001f08057819 */ /* 0x000fe200000006ff */
[----:B-1----:R-:W-:Y:S06]  /*5820*/  @!P0 BRA `(.L_x_97) ;  /* 0x00000014000c8947 */ /* 0x002fec0003800000 */
.L_x_138:
[----:B------:R-:W1:Y:S01]  /*5830*/  SYNCS.PHASECHK.TRANS64.TRYWAIT P0, [R6+URZ], R5 ;  /* 0x00000005060075a7 */ /* 0x000e62000800017f */
[----:B------:R-:W-:-:S05]  /*5840*/  VIADD R2, R9, 0x1 ;  /* 0x0000000109027836 */ /* 0x000fca0000000000 */
[----:B------:R-:W-:-:S04]  /*5850*/  ISETP.NE.AND P1, PT, R2, 0x22, PT ;  /* 0x000000220200780c */ /* 0x000fc80003f25270 */
[----:B------:R-:W-:Y:S02]  /*5860*/  SEL R3, RZ, 0x1, P1 ;  /* 0x00000001ff037807 */ /* 0x000fe40000800000 */
[----:B0-----:R-:W-:Y:S02]  /*5870*/  SEL R7, R2, RZ, P1 ;  /* 0x000000ff02077207 */ /* 0x001fe40000800000 */
[----:B------:R-:W-:-:S03]  /*5880*/  LOP3.LUT R8, R8, R3, RZ, 0x3c, !PT ;  /* 0x0000000308087212 */ /* 0x000fc600078e3cff */
[----:B------:R-:W-:Y:S01]  /*5890*/  IMAD R9, R7, 0x8, R0 ;  /* 0x0000000807097824 */ /* 0x000fe200078e0200 */
[----:B------:R-:W-:Y:S01]  /*58a0*/  SHF.L.U32 R4, R8, 0x1f, RZ ;  /* 0x0000001f08047819 */ /* 0x000fe200000006ff */
[----:B-1----:R-:W-:Y:S06]  /*58b0*/  @!P0 BRA `(.L_x_98) ;  /* 0x0000001000fc8947 */ /* 0x002fec0003800000 */
.L_x_139:
[----:B------:R-:W1:Y:S01]  /*58c0*/  SYNCS.PHASECHK.TRANS64.TRYWAIT P0, [R9+URZ], R4 ;  /* 0x00000004090075a7 */ /* 0x000e62000800017f */
[----:B------:R-:W-:-:S05]  /*58d0*/  VIADD R2, R7, 0x1 ;  /* 0x0000000107027836 */ /* 0x000fca0000000000 */
[----:B------:R-:W-:-:S04]  /*58e0*/  ISETP.NE.AND P1, PT, R2, 0x22, PT ;  /* 0x000000220200780c */ /* 0x000fc80003f25270 */
[----:B------:R-:W-:Y:S02]  /*58f0*/  SEL R3, RZ, 0x1, P1 ;  /* 0x00000001ff037807 */ /* 0x000fe40000800000 */
[----:B------:R-:W-:Y:S02]  /*5900*/  SEL R7, R2, RZ, P1 ;  /* 0x000000ff02077207 */ /* 0x000fe40000800000 */
[----:B------:R-:W-:-:S03]  /*5910*/  LOP3.LUT R8, R8, R3, RZ, 0x3c, !PT ;  /* 0x0000000308087212 */ /* 0x000fc600078e3cff */
[----:B0-----:R-:W-:Y:S01]  /*5920*/  IMAD R6, R7, 0x8, R0 ;  /* 0x0000000807067824 */ /* 0x001fe200078e0200 */
[----:B------:R-:W-:Y:S01]  /*5930*/  SHF.L.U32 R5, R8, 0x1f, RZ ;  /* 0x0000001f08057819 */ /* 0x000fe200000006ff */
[----:B-1----:R-:W-:Y:S06]  /*5940*/  @!P0 BRA `(.L_x_99) ;  /* 0x0000001000ec8947 */ /* 0x002fec0003800000 */
.L_x_140:
        /* <DEDUP_REMOVED lines=9> */
.L_x_141:
        /* <DEDUP_REMOVED lines=9> */
.L_x_142:
        /* <DEDUP_REMOVED lines=9> */
.L_x_143:
        /* <DEDUP_REMOVED lines=9> */
.L_x_144:
        /* <DEDUP_REMOVED lines=9> */
.L_x_145:
        /* <DEDUP_REMOVED lines=9> */
.L_x_146:
        /* <DEDUP_REMOVED lines=9> */
.L_x_147:
        /* <DEDUP_REMOVED lines=9> */
.L_x_148:
        /* <DEDUP_REMOVED lines=9> */
.L_x_149:
        /* <DEDUP_REMOVED lines=9> */
.L_x_150:
        /* <DEDUP_REMOVED lines=9> */
.L_x_151:
        /* <DEDUP_REMOVED lines=9> */
.L_x_152:
        /* <DEDUP_REMOVED lines=9> */
.L_x_153:
        /* <DEDUP_REMOVED lines=9> */
.L_x_154:
        /* <DEDUP_REMOVED lines=9> */
.L_x_155:
        /* <DEDUP_REMOVED lines=9> */
.L_x_156:
        /* <DEDUP_REMOVED lines=9> */
.L_x_157:
        /* <DEDUP_REMOVED lines=9> */
.L_x_158:
        /* <DEDUP_REMOVED lines=9> */
.L_x_159:
        /* <DEDUP_REMOVED lines=9> */
.L_x_160:
        /* <DEDUP_REMOVED lines=9> */
.L_x_161:
        /* <DEDUP_REMOVED lines=9> */
.L_x_162:
        /* <DEDUP_REMOVED lines=9> */
.L_x_163:
        /* <DEDUP_REMOVED lines=9> */
.L_x_164:
        /* <DEDUP_REMOVED lines=9> */
.L_x_165:
        /* <DEDUP_REMOVED lines=9> */
.L_x_166:
        /* <DEDUP_REMOVED lines=9> */
.L_x_167:
        /* <DEDUP_REMOVED lines=9> */
.L_x_168:
[----:B------:R-:W1:Y:S01]  /*6910*/  SYNCS.PHASECHK.TRANS64.TRYWAIT P0, [R6+URZ], R5 ;  /* 0x00000005060075a7 */ /* 0x000e62000800017f */
[----:B------:R-:W-:-:S05]  /*6920*/  VIADD R2, R7, 0x1 ;  /* 0x0000000107027836 */ /* 0x000fca0000000000 */
[----:B------:R-:W-:-:S04]  /*6930*/  ISETP.NE.AND P1, PT, R2, 0x22, PT ;  /* 0x000000220200780c */ /* 0x000fc80003f25270 */
[----:B0-----:R-:W-:Y:S02]  /*6940*/  SEL R4, RZ, 0x1, P1 ;  /* 0x00000001ff047807 */ /* 0x001fe40000800000 */
[----:B------:R-:W-:Y:S02]  /*6950*/  SEL R3, R2, RZ, P1 ;  /* 0x000000ff02037207 */ /* 0x000fe40000800000 */
[----:B------:R-:W-:Y:S01]  /*6960*/  LOP3.LUT R4, R11, R4, RZ, 0x3c, !PT ;  /* 0x000000040b047212 */ /* 0x000fe200078e3cff */
[----:B-1----:R-:W-:Y:S06]  /*6970*/  @!P0 BRA `(.L_x_128) ;  /* 0x0000000c00248947 */ /* 0x002fec0003800000 */
.L_x_169:
[----:B------:R-:W-:Y:S01]  /*6980*/  IMAD R3, R3, 0x8, R0 ;  /* 0x0000000803037824 */ /* 0x000fe200078e0200 */
[----:B------:R-:W-:-:S07]  /*6990*/  SHF.L.U32 R0, R4, 0x1f, RZ ;  /* 0x0000001f04007819 */ /* 0x000fce00000006ff */
.L_x_129:
[----:B-1----:R1:W2:Y:S02]  /*69a0*/  SYNCS.PHASECHK.TRANS64.TRYWAIT P0, [R3+URZ], R0 ;  /* 0x00000000030075a7 */ /* 0x0022a4000800017f */
[----:B--2---:R-:W-:Y:S05]  /*69b0*/  @!P0 NANOSLEEP.SYNCS 0x989680 ;  /* 0x009896800000895d */ /* 0x004fea0003900000 */
[----:B------:R-:W2:Y:S02]  /*69c0*/  @!P0 SYNCS.PHASECHK.TRANS64 P0, [R3+URZ], R0 ;  /* 0x00000000030085a7 */ /* 0x000ea4000800007f */
[----:B--2---:R-:W-:Y:S05]  /*69d0*/  @!P0 BRA `(.L_x_129) ;  /* 0xfffffffc00f08947 */ /* 0x004fea000383ffff */
.L_x_94:
[----:B------:R-:W-:Y:S05]  /*69e0*/  BSYNC B0 ;  /* 0x0000000000007941 */ /* 0x000fea0003800000 */
.L_x_93:
[----:B------:R-:W-:Y:S05]  /*69f0*/  EXIT ;  /* 0x000000000000794d */ /* 0x000fea0003800000 */
.L_x_22:
[----:B-1----:R-:W-:-:S04]  /*6a00*/  IMAD.U32 R5, RZ, RZ, UR6 ;  /* 0x00000006ff057e24 */ /* 0x002fc8000f8e00ff */
[----:B------:R1:W3:Y:S03]  /*6a10*/  SYNCS.PHASECHK.TRANS64.TRYWAIT P0, [R5+URZ], R4 ;  /* 0x00000004050075a7 */ /* 0x0002e6000800017f */
[----:B---3--:R-:W-:Y:S05]  /*6a20*/  @!P0 NANOSLEEP.SYNCS 0x989680 ;  /* 0x009896800000895d */ /* 0x008fea0003900000 */
[----:B------:R-:W3:Y:S02]  /*6a30*/  @!P0 SYNCS.PHASECHK.TRANS64 P0, [R5+URZ], R4 ;  /* 0x00000004050085a7 */ /* 0x000ee4000800007f */
[----:B---3--:R-:W-:Y:S05]  /*6a40*/  @!P0 BRA `(.L_x_22) ;  /* 0xfffffffc00ec8947 */ /* 0x008fea000383ffff */
[----:B------:R-:W-:Y:S05]  /*6a50*/  BRA `(.L_x_21) ;  /* 0xffffffac00a47947 */ /* 0x000fea000383ffff */
.L_x_28:
[----:B-1----:R-:W-:-:S04]  /*6a60*/  IMAD.U32 R11, RZ, RZ, UR12 ;  /* 0x0000000cff0b7e24 */ /* 0x002fc8000f8e00ff */
[----:B------:R1:W3:Y:S03]  /*6a70*/  SYNCS.PHASECHK.TRANS64.TRYWAIT P0, [R11+URZ], R10 ;  /* 0x0000000a0b0075a7 */ /* 0x0002e6000800017f */
[----:B---3--:R-:W-:Y:S05]  /*6a80*/  @!P0 NANOSLEEP.SYNCS 0x989680 ;  /* 0x009896800000895d */ /* 0x008fea0003900000 */
[----:B------:R-:W3:Y:S02]  /*6a90*/  @!P0 SYNCS.PHASECHK.TRANS64 P0, [R11+URZ], R10 ;  /* 0x0000000a0b0085a7 */ /* 0x000ee4000800007f */
[----:B---3--:R-:W-:Y:S05]  /*6aa0*/  @!P0 BRA `(.L_x_28) ;  /* 0xfffffffc00ec8947 */ /* 0x008fea000383ffff */
[----:B------:R-:W-:Y:S05]  /*6ab0*/  BRA `(.L_x_27) ;  /* 0xffffffb000c87947 */ /* 0x000fea000383ffff */
.L_x_81:
[----:B------:R-:W-:Y:S01]  /*6ac0*/  BSSY B1, `(.L_x_130) ;  /* 0x0000006000017945 */ /* 0x000fe20003800000 */
[----:B------:R-:W-:-:S07]  /*6ad0*/  IMAD.MOV.U32 R2, RZ, RZ, -0x1 ;  /* 0xffffffffff027424 */ /* 0x000fce00078e00ff */
[----:B------:R-:W-:Y:S05]  /*6ae0*/  WARPSYNC.COLLECTIVE R2, `(.L_x_131) ;  /* 0x00000000020c7348 */ /* 0x000fea0003c00000 */
[----:B------:R-:W-:Y:S02]  /*6af0*/  ELECT P0, UR62, PT ;  /* 0x00000000003e782f */ /* 0x000fe40003800000 */
[----:B------:R-:W-:Y:S01]  /*6b00*/  MOV R2, UR62 ;  /* 0x0000003e00027c02 */ /* 0x000fe20008000f00 */
[----:B------:R-:W-:Y:S10]  /*6b10*/  ENDCOLLECTIVE ;  /* 0x000000000000791b */ /* 0x000ff40003800000 */
.L_x_131:
[----:B------:R-:W-:Y:S05]  /*6b20*/  BSYNC B1 ;  /* 0x0000000000017941 */ /* 0x000fea0003800000 */
.L_x_130:
[----:B------:R-:W-:Y:S05]  /*6b30*/  BRA `(.L_x_132) ;  /* 0xffffffdc00fc7947 */ /* 0x000fea000383ffff */
.L_x_84:
[----:B0-----:R0:W1:Y:S02]  /*6b40*/  SYNCS.PHASECHK.TRANS64.TRYWAIT P0, [R21+URZ+0x110], R4 ;  /* 0x00011004150075a7 */ /* 0x001064000800017f */
[----:B-1----:R-:W-:Y:S05]  /*6b50*/  @!P0 NANOSLEEP.SYNCS 0x989680 ;  /* 0x009896800000895d */ /* 0x002fea0003900000 */
[----:B------:R-:W1:Y:S02]  /*6b60*/  @!P0 SYNCS.PHASECHK.TRANS64 P0, [R21+URZ+0x110], R4 ;  /* 0x00011004150085a7 */ /* 0x000e64000800007f */
[----:B-1----:R-:W-:Y:S05]  /*6b70*/  @!P0 BRA `(.L_x_84) ;  /* 0xfffffffc00f08947 */ /* 0x002fea000383ffff */
[----:B------:R-:W-:Y:S05]  /*6b80*/  BRA `(.L_x_133) ;  /* 0xffffffe000347947 */ /* 0x000fea000383ffff */
.L_x_92:
[----:B------:R-:W-:Y:S01]  /*6b90*/  BSSY B0, `(.L_x_134) ;  /* 0x0000006000007945 */ /* 0x000fe20003800000 */
[----:B------:R-:W-:-:S07]  /*6ba0*/  IMAD.MOV.U32 R2, RZ, RZ, -0x1 ;  /* 0xffffffffff027424 */ /* 0x000fce00078e00ff */
[----:B------:R-:W-:Y:S05]  /*6bb0*/  WARPSYNC.COLLECTIVE R2, `(.L_x_135) ;  /* 0x00000000020c7348 */ /* 0x000fea0003c00000 */
[----:B------:R-:W-:Y:S02]  /*6bc0*/  ELECT P0, UR62, PT ;  /* 0x00000000003e782f */ /* 0x000fe40003800000 */
[----:B------:R-:W-:Y:S01]  /*6bd0*/  MOV R2, UR62 ;  /* 0x0000003e00027c02 */ /* 0x000fe20008000f00 */
[----:B------:R-:W-:Y:S10]  /*6be0*/  ENDCOLLECTIVE ;  /* 0x000000000000791b */ /* 0x000ff40003800000 */
.L_x_135:
[----:B------:R-:W-:Y:S05]  /*6bf0*/  BSYNC B0 ;  /* 0x0000000000007941 */ /* 0x000fea0003800000 */
.L_x_134:
[----:B------:R-:W-:Y:S05]  /*6c00*/  BRA `(.L_x_136) ;  /* 0xffffffe800907947 */ /* 0x000fea000383ffff */
.L_x_96:
[----:B0-----:R0:W1:Y:S02]  /*6c10*/  SYNCS.PHASECHK.TRANS64.TRYWAIT P0, [R6+URZ], R3 ;  /* 0x00000003060075a7 */ /* 0x001064000800017f */
[----:B-1----:R-:W-:Y:S05]  /*6c20*/  @!P0 NANOSLEEP.SYNCS 0x989680 ;  /* 0x009896800000895d */ /* 0x002fea0003900000 */
[----:B------:R-:W1:Y:S02]  /*6c30*/  @!P0 SYNCS.PHASECHK.TRANS64 P0, [R6+URZ], R3 ;  /* 0x00000003060085a7 */ /* 0x000e64000800007f */
[----:B-1----:R-:W-:Y:S05]  /*6c40*/  @!P0 BRA `(.L_x_96) ;  /* 0xfffffffc00f08947 */ /* 0x002fea000383ffff */
[----:B------:R-:W-:Y:S05]  /*6c50*/  BRA `(.L_x_137) ;  /* 0xffffffe800d07947 */ /* 0x000fea000383ffff */
.L_x_97:
[----:B0-----:R0:W1:Y:S02]  /*6c60*/  SYNCS.PHASECHK.TRANS64.TRYWAIT P0, [R7+URZ], R4 ;  /* 0x00000004070075a7 */ /* 0x001064000800017f */
[----:B-1----:R-:W-:Y:S05]  /*6c70*/  @!P0 NANOSLEEP.SYNCS 0x989680 ;  /* 0x009896800000895d */ /* 0x002fea0003900000 */
[----:B------:R-:W1:Y:S02]  /*6c80*/  @!P0 SYNCS.PHASECHK.TRANS64 P0, [R7+URZ], R4 ;  /* 0x00000004070085a7 */ /* 0x000e64000800007f */
[----:B-1----:R-:W-:Y:S05]  /*6c90*/  @!P0 BRA `(.L_x_97) ;  /* 0xfffffffc00f08947 */ /* 0x002fea000383ffff */
[----:B------:R-:W-:Y:S05]  /*6ca0*/  BRA `(.L_x_138) ;  /* 0xffffffe800e07947 */ /* 0x000fea000383ffff */
.L_x_98:
[----:B0-----:R0:W1:Y:S02]  /*6cb0*/  SYNCS.PHASECHK.TRANS64.TRYWAIT P0, [R6+URZ], R5 ;  /* 0x00000005060075a7 */ /* 0x001064000800017f */
[----:B-1----:R-:W-:Y:S05]  /*6cc0*/  @!P0 NANOSLEEP.SYNCS 0x989680 ;  /* 0x009896800000895d */ /* 0x002fea0003900000 */
[----:B------:R-:W1:Y:S02]  /*6cd0*/  @!P0 SYNCS.PHASECHK.TRANS64 P0, [R6+URZ], R5 ;  /* 0x00000005060085a7 */ /* 0x000e64000800007f */
[----:B-1----:R-:W-:Y:S05]  /*6ce0*/  @!P0 BRA `(.L_x_98) ;  /* 0xfffffffc00f08947 */ /* 0x002fea000383ffff */
[----:B------:R-:W-:Y:S05]  /*6cf0*/  BRA `(.L_x_139) ;  /* 0xffffffe800f07947 */ /* 0x000fea000383ffff */
.L_x_99:
[----:B0-----:R0:W1:Y:S02]  /*6d00*/  SYNCS.PHASECHK.TRANS64.TRYWAIT P0, [R9+URZ], R4 ;  /* 0x00000004090075a7 */ /* 0x001064000800017f */
[----:B-1----:R-:W-:Y:S05]  /*6d10*/  @!P0 NANOSLEEP.SYNCS 0x989680 ;  /* 0x009896800000895d */ /* 0x002fea0003900000 */
[----:B------:R-:W1:Y:S02]  /*6d20*/  @!P0 SYNCS.PHASECHK.TRANS64 P0, [R9+URZ], R4 ;  /* 0x00000004090085a7 */ /* 0x000e64000800007f */
[----:B-1----:R-:W-:Y:S05]  /*6d30*/  @!P0 BRA `(.L_x_99) ;  /* 0xfffffffc00f08947 */ /* 0x002fea000383ffff */
[----:B------:R-:W-:Y:S05]  /*6d40*/  BRA `(.L_x_140) ;  /* 0xffffffec00007947 */ /* 0x000fea000383ffff */
.L_x_100:
[----:B0-----:R0:W1:Y:S02]  /*6d50*/  SYNCS.PHASECHK.TRANS64.TRYWAIT P0, [R6+URZ], R5 ;  /* 0x00000005060075a7 */ /* 0x001064000800017f */
[----:B-1----:R-:W-:Y:S05]  /*6d60*/  @!P0 NANOSLEEP.SYNCS 0x989680 ;  /* 0x009896800000895d */ /* 0x002fea0003900000 */
[----:B------:R-:W1:Y:S02]  /*6d70*/  @!P0 SYNCS.PHASECHK.TRANS64 P0, [R6+URZ], R5 ;  /* 0x00000005060085a7 */ /* 0x000e64000800007f */
[----:B-1----:R-:W-:Y:S05]  /*6d80*/  @!P0 BRA `(.L_x_100) ;  /* 0xfffffffc00f08947 */ /* 0x002fea000383ffff */
[----:B------:R-:W-:Y:S05]  /*6d90*/  BRA `(.L_x_141) ;  /* 0xffffffec00107947 */ /* 0x000fea000383ffff */
.L_x_101:
[----:B0-----:R0:W1:Y:S02]  /*6da0*/  SYNCS.PHASECHK.TRANS64.TRYWAIT P0, [R9+URZ], R4 ;  /* 0x00000004090075a7 */ /* 0x001064000800017f */
[----:B-1----:R-:W-:Y:S05]  /*6db0*/  @!P0 NANOSLEEP.SYNCS 0x989680 ;  /* 0x009896800000895d */ /* 0x002fea0003900000 */
[----:B------:R-:W1:Y:S02]  /*6dc0*/  @!P0 SYNCS.PHASECHK.TRANS64 P0, [R9+URZ], R4 ;  /* 0x00000004090085a7 */ /* 0x000e64000800007f */
[----:B-1----:R-:W-:Y:S05]  /*6dd0*/  @!P0 BRA `(.L_x_101) ;  /* 0xfffffffc00f08947 */ /* 0x002fea000383ffff */
[----:B------:R-:W-:Y:S05]  /*6de0*/  BRA `(.L_x_142) ;  /* 0xffffffec00207947 */ /* 0x000fea000383ffff */
.L_x_102:
[----:B0-----:R0:W1:Y:S02]  /*6df0*/  SYNCS.PHASECHK.TRANS64.TRYWAIT P0, [R6+URZ], R5 ;  /* 0x00000005060075a7 */ /* 0x001064000800017f */
[----:B-1----:R-:W-:Y:S05]  /*6e00*/  @!P0 NANOSLEEP.SYNCS 0x989680 ;  /* 0x009896800000895d */ /* 0x002fea0003900000 */
[----:B------:R-:W1:Y:S02]  /*6e10*/  @!P0 SYNCS.PHASECHK.TRANS64 P0, [R6+URZ], R5 ;  /* 0x00000005060085a7 */ /* 0x000e64000800007f */
[----:B-1----:R-:W-:Y:S05]  /*6e20*/  @!P0 BRA `(.L_x_102) ;  /* 0xfffffffc00f08947 */ /* 0x002fea000383ffff */
[----:B------:R-:W-:Y:S05]  /*6e30*/  BRA `(.L_x_143) ;  /* 0xffffffec00307947 */ /* 0x000fea000383ffff */
.L_x_103:
[----:B0-----:R0:W1:Y:S02]  /*6e40*/  SYNCS.PHASECHK.TRANS64.TRYWAIT P0, [R9+URZ], R4 ;  /* 0x00000004090075a7 */ /* 0x001064000800017f */
[----:B-1----:R-:W-:Y:S05]  /*6e50*/  @!P0 NANOSLEEP.SYNCS 0x989680 ;  /* 0x009896800000895d */ /* 0x002fea0003900000 */
[----:B------:R-:W1:Y:S02]  /*6e60*/  @!P0 SYNCS.PHASECHK.TRANS64 P0, [R9+URZ], R4 ;  /* 0x00000004090085a7 */ /* 0x000e64000800007f */
[----:B-1----:R-:W-:Y:S05]  /*6e70*/  @!P0 BRA `(.L_x_103) ;  /* 0xfffffffc00f08947 */ /* 0x002fea000383ffff */
[----:B------:R-:W-:Y:S05]  /*6e80*/  BRA `(.L_x_144) ;  /* 0xffffffec00407947 */ /* 0x000fea000383ffff */
.L_x_104:
[----:B0-----:R0:W1:Y:S02]  /*6e90*/  SYNCS.PHASECHK.TRANS64.TRYWAIT P0, [R6+URZ], R5 ;  /* 0x00000005060075a7 */ /* 0x001064000800017f */
[----:B-1----:R-:W-:Y:S05]  /*6ea0*/  @!P0 NANOSLEEP.SYNCS 0x989680 ;  /* 0x009896800000895d */ /* 0x002fea0003900000 */
[----:B------:R-:W1:Y:S02]  /*6eb0*/  @!P0 SYNCS.PHASECHK.TRANS64 P0, [R6+URZ], R5 ;  /* 0x00000005060085a7 */ /* 0x000e64000800007f */
[----:B-1----:R-:W-:Y:S05]  /*6ec0*/  @!P0 BRA `(.L_x_104) ;  /* 0xfffffffc00f08947 */ /* 0x002fea000383ffff */
[----:B------:R-:W-:Y:S05]  /*6ed0*/  BRA `(.L_x_145) ;  /* 0xffffffec00507947 */ /* 0x000fea000383ffff */
.L_x_105:
[----:B0-----:R0:W1:Y:S02]  /*6ee0*/  SYNCS.PHASECHK.TRANS64.TRYWAIT P0, [R9+URZ], R4 ;  /* 0x00000004090075a7 */ /* 0x001064000800017f */
[----:B-1----:R-:W-:Y:S05]  /*6ef0*/  @!P0 NANOSLEEP.SYNCS 0x989680 ;  /* 0x009896800000895d */ /* 0x002fea0003900000 */
[----:B------:R-:W1:Y:S02]  /*6f00*/  @!P0 SYNCS.PHASECHK.TRANS64 P0, [R9+URZ], R4 ;  /* 0x00000004090085a7 */ /* 0x000e64000800007f */
[----:B-1----:R-:W-:Y:S05]  /*6f10*/  @!P0 BRA `(.L_x_105) ;  /* 0xfffffffc00f08947 */ /* 0x002fea000383ffff */
[----:B------:R-:W-:Y:S05]  /*6f20*/  BRA `(.L_x_146) ;  /* 0xffffffec00607947 */ /* 0x000fea000383ffff */
.L_x_106:
[----:B0-----:R0:W1:Y:S02]  /*6f30*/  SYNCS.PHASECHK.TRANS64.TRYWAIT P0, [R6+URZ], R5 ;  /* 0x00000005060075a7 */ /* 0x001064000800017f */
[----:B-1----:R-:W-:Y:S05]  /*6f40*/  @!P0 NANOSLEEP.SYNCS 0x989680 ;  /* 0x009896800000895d */ /* 0x002fea0003900000 */
[----:B------:R-:W1:Y:S02]  /*6f50*/  @!P0 SYNCS.PHASECHK.TRANS64 P0, [R6+URZ], R5 ;  /* 0x00000005060085a7 */ /* 0x000e64000800007f */
[----:B-1----:R-:W-:Y:S05]  /*6f60*/  @!P0 BRA `(.L_x_106) ;  /* 0xfffffffc00f08947 */ /* 0x002fea000383ffff */
[----:B------:R-:W-:Y:S05]  /*6f70*/  BRA `(.L_x_147) ;  /* 0xffffffec00707947 */ /* 0x000fea000383ffff */
.L_x_107:
[----:B0-----:R0:W1:Y:S02]  /*6f80*/  SYNCS.PHASECHK.TRANS64.TRYWAIT P0, [R9+URZ], R4 ;  /* 0x00000004090075a7 */ /* 0x001064000800017f */
[----:B-1----:R-:W-:Y:S05]  /*6f90*/  @!P0 NANOSLEEP.SYNCS 0x989680 ;  /* 0x009896800000895d */ /* 0x002fea0003900000 */
[----:B------:R-:W1:Y:S02]  /*6fa0*/  @!P0 SYNCS.PHASECHK.TRANS64 P0, [R9+URZ], R4 ;  /* 0x00000004090085a7 */ /* 0x000e64000800007f */
[----:B-1----:R-:W-:Y:S05]  /*6fb0*/  @!P0 BRA `(.L_x_107) ;  /* 0xfffffffc00f08947 */ /* 0x002fea000383ffff */
[----:B------:R-:W-:Y:S05]  /*6fc0*/  BRA `(.L_x_148) ;  /* 0xffffffec00807947 */ /* 0x000fea000383ffff */
.L_x_108:
[----:B0-----:R0:W1:Y:S02]  /*6fd0*/  SYNCS.PHASECHK.TRANS64.TRYWAIT P0, [R6+URZ], R5 ;  /* 0x00000005060075a7 */ /* 0x001064000800017f */
[----:B-1----:R-:W-:Y:S05]  /*6fe0*/  @!P0 NANOSLEEP.SYNCS 0x989680 ;  /* 0x009896800000895d */ /* 0x002fea0003900000 */
[----:B------:R-:W1:Y:S02]  /*6ff0*/  @!P0 SYNCS.PHASECHK.TRANS64 P0, [R6+URZ], R5 ;  /* 0x00000005060085a7 */ /* 0x000e64000800007f */
[----:B-1----:R-:W-:Y:S05]  /*7000*/  @!P0 BRA `(.L_x_108) ;  /* 0xfffffffc00f08947 */ /* 0x002fea000383ffff */
[----:B------:R-:W-:Y:S05]  /*7010*/  BRA `(.L_x_149) ;  /* 0xffffffec00907947 */ /* 0x000fea000383ffff */
.L_x_109:
[----:B0-----:R0:W1:Y:S02]  /*7020*/  SYNCS.PHASECHK.TRANS64.TRYWAIT P0, [R9+URZ], R4 ;  /* 0x00000004090075a7 */ /* 0x001064000800017f */
[----:B-1----:R-:W-:Y:S05]  /*7030*/  @!P0 NANOSLEEP.SYNCS 0x989680 ;  /* 0x009896800000895d */ /* 0x002fea0003900000 */
[----:B------:R-:W1:Y:S02]  /*7040*/  @!P0 SYNCS.PHASECHK.TRANS64 P0, [R9+URZ], R4 ;  /* 0x00000004090085a7 */ /* 0x000e64000800007f */
[----:B-1----:R-:W-:Y:S05]  /*7050*/  @!P0 BRA `(.L_x_109) ;  /* 0xfffffffc00f08947 */ /* 0x002fea000383ffff */
[----:B------:R-:W-:Y:S05]  /*7060*/  BRA `(.L_x_150) ;  /* 0xffffffec00a07947 */ /* 0x000fea000383ffff */
.L_x_110:
[----:B0-----:R0:W1:Y:S02]  /*7070*/  SYNCS.PHASECHK.TRANS64.TRYWAIT P0, [R6+URZ], R5 ;  /* 0x00000005060075a7 */ /* 0x001064000800017f */
[----:B-1----:R-:W-:Y:S05]  /*7080*/  @!P0 NANOSLEEP.SYNCS 0x989680 ;  /* 0x009896800000895d */ /* 0x002fea0003900000 */
[----:B------:R-:W1:Y:S02]  /*7090*/  @!P0 SYNCS.PHASECHK.TRANS64 P0, [R6+URZ], R5 ;  /* 0x00000005060085a7 */ /* 0x000e64000800007f */
[----:B-1----:R-:W-:Y:S05]  /*70a0*/  @!P0 BRA `(.L_x_110) ;  /* 0xfffffffc00f08947 */ /* 0x002fea000383ffff */
[----:B------:R-:W-:Y:S05]  /*70b0*/  BRA `(.L_x_151) ;  /* 0xffffffec00b07947 */ /* 0x000fea000383ffff */
.L_x_111:
[----:B0-----:R0:W1:Y:S02]  /*70c0*/  SYNCS.PHASECHK.TRANS64.TRYWAIT P0, [R9+URZ], R4 ;  /* 0x00000004090075a7 */ /* 0x001064000800017f */
[----:B-1----:R-:W-:Y:S05]  /*70d0*/  @!P0 NANOSLEEP.SYNCS 0x989680 ;  /* 0x009896800000895d */ /* 0x002fea0003900000 */
[----:B------:R-:W1:Y:S02]  /*70e0*/  @!P0 SYNCS.PHASECHK.TRANS64 P0, [R9+URZ], R4 ;  /* 0x00000004090085a7 */ /* 0x000e64000800007f */
[----:B-1----:R-:W-:Y:S05]  /*70f0*/  @!P0 BRA `(.L_x_111) ;  /* 0xfffffffc00f08947 */ /* 0x002fea000383ffff */
[----:B------:R-:W-:Y:S05]  /*7100*/  BRA `(.L_x_152) ;  /* 0xffffffec00c07947 */ /* 0x000fea000383ffff */
.L_x_112:
[----:B0-----:R0:W1:Y:S02]  /*7110*/  SYNCS.PHASECHK.TRANS64.TRYWAIT P0, [R6+URZ], R5 ;  /* 0x00000005060075a7 */ /* 0x001064000800017f */
[----:B-1----:R-:W-:Y:S05]  /*7120*/  @!P0 NANOSLEEP.SYNCS 0x989680 ;  /* 0x009896800000895d */ /* 0x002fea0003900000 */
[----:B------:R-:W1:Y:S02]  /*7130*/  @!P0 SYNCS.PHASECHK.TRANS64 P0, [R6+URZ], R5 ;  /* 0x00000005060085a7 */ /* 0x000e64000800007f */
[----:B-1----:R-:W-:Y:S05]  /*7140*/  @!P0 BRA `(.L_x_112) ;  /* 0xfffffffc00f08947 */ /* 0x002fea000383ffff */
[----:B------:R-:W-:Y:S05]  /*7150*/  BRA `(.L_x_153) ;  /* 0xffffffec00d07947 */ /* 0x000fea000383ffff */
.L_x_113:
[----:B0-----:R0:W1:Y:S02]  /*7160*/  SYNCS.PHASECHK.TRANS64.TRYWAIT P0, [R9+URZ], R4 ;  /* 0x00000004090075a7 */ /* 0x001064000800017f */
[----:B-1----:R-:W-:Y:S05]  /*7170*/  @!P0 NANOSLEEP.SYNCS 0x989680 ;  /* 0x009896800000895d */ /* 0x002fea0003900000 */
[----:B------:R-:W1:Y:S02]  /*7180*/  @!P0 SYNCS.PHASECHK.TRANS64 P0, [R9+URZ], R4 ;  /* 0x00000004090085a7 */ /* 0x000e64000800007f */
[----:B-1----:R-:W-:Y:S05]  /*7190*/  @!P0 BRA `(.L_x_113) ;  /* 0xfffffffc00f08947 */ /* 0x002fea000383ffff */
[----:B------:R-:W-:Y:S05]  /*71a0*/  BRA `(.L_x_154) ;  /* 0xffffffec00e07947 */ /* 0x000fea000383ffff */
.L_x_114:
[----:B0-----:R0:W1:Y:S02]  /*71b0*/  SYNCS.PHASECHK.TRANS64.TRYWAIT P0, [R6+URZ], R5 ;  /* 0x00000005060075a7 */ /* 0x001064000800017f */
[----:B-1----:R-:W-:Y:S05]  /*71c0*/  @!P0 NANOSLEEP.SYNCS 0x989680 ;  /* 0x009896800000895d */ /* 0x002fea0003900000 */
[----:B------:R-:W1:Y:S02]  /*71d0*/  @!P0 SYNCS.PHASECHK.TRANS64 P0, [R6+URZ], R5 ;  /* 0x00000005060085a7 */ /* 0x000e64000800007f */
[----:B-1----:R-:W-:Y:S05]  /*71e0*/  @!P0 BRA `(.L_x_114) ;  /* 0xfffffffc00f08947 */ /* 0x002fea000383ffff */
[----:B------:R-:W-:Y:S05]  /*71f0*/  BRA `(.L_x_155) ;  /* 0xffffffec00f07947 */ /* 0x000fea000383ffff */
.L_x_115:
[----:B0-----:R0:W1:Y:S02]  /*7200*/  SYNCS.PHASECHK.TRANS64.TRYWAIT P0, [R9+URZ], R4 ;  /* 0x00000004090075a7 */ /* 0x001064000800017f */
[----:B-1----:R-:W-:Y:S05]  /*7210*/  @!P0 NANOSLEEP.SYNCS 0x989680 ;  /* 0x009896800000895d */ /* 0x002fea0003900000 */
[----:B------:R-:W1:Y:S02]  /*7220*/  @!P0 SYNCS.PHASECHK.TRANS64 P0, [R9+URZ], R4 ;  /* 0x00000004090085a7 */ /* 0x000e64000800007f */
[----:B-1----:R-:W-:Y:S05]  /*7230*/  @!P0 BRA `(.L_x_115) ;  /* 0xfffffffc00f08947 */ /* 0x002fea000383ffff */
[----:B------:R-:W-:Y:S05]  /*7240*/  BRA `(.L_x_156) ;  /* 0xfffffff000007947 */ /* 0x000fea000383ffff */
.L_x_116:
[----:B0-----:R0:W1:Y:S02]  /*7250*/  SYNCS.PHASECHK.TRANS64.TRYWAIT P0, [R6+URZ], R5 ;  /* 0x00000005060075a7 */ /* 0x001064000800017f */
[----:B-1----:R-:W-:Y:S05]  /*7260*/  @!P0 NANOSLEEP.SYNCS 0x989680 ;  /* 0x009896800000895d */ /* 0x002fea0003900000 */
[----:B------:R-:W1:Y:S02]  /*7270*/  @!P0 SYNCS.PHASECHK.TRANS64 P0, [R6+URZ], R5 ;  /* 0x00000005060085a7 */ /* 0x000e64000800007f */
[----:B-1----:R-:W-:Y:S05]  /*7280*/  @!P0 BRA `(.L_x_116) ;  /* 0xfffffffc00f08947 */ /* 0x002fea000383ffff */
[----:B------:R-:W-:Y:S05]  /*7290*/  BRA `(.L_x_157) ;  /* 0xfffffff000107947 */ /* 0x000fea000383ffff */
.L_x_117:
[----:B0-----:R0:W1:Y:S02]  /*72a0*/  SYNCS.PHASECHK.TRANS64.TRYWAIT P0, [R9+URZ], R4 ;  /* 0x00000004090075a7 */ /* 0x001064000800017f */
[----:B-1----:R-:W-:Y:S05]  /*72b0*/  @!P0 NANOSLEEP.SYNCS 0x989680 ;  /* 0x009896800000895d */ /* 0x002fea0003900000 */
[----:B------:R-:W1:Y:S02]  /*72c0*/  @!P0 SYNCS.PHASECHK.TRANS64 P0, [R9+URZ], R4 ;  /* 0x00000004090085a7 */ /* 0x000e64000800007f */
[----:B-1----:R-:W-:Y:S05]  /*72d0*/  @!P0 BRA `(.L_x_117) ;  /* 0xfffffffc00f08947 */ /* 0x002fea000383ffff */
[----:B------:R-:W-:Y:S05]  /*72e0*/  BRA `(.L_x_158) ;  /* 0xfffffff000207947 */ /* 0x000fea000383ffff */
.L_x_118:
[----:B0-----:R0:W1:Y:S02]  /*72f0*/  SYNCS.PHASECHK.TRANS64.TRYWAIT P0, [R6+URZ], R5 ;  /* 0x00000005060075a7 */ /* 0x001064000800017f */
[----:B-1----:R-:W-:Y:S05]  /*7300*/  @!P0 NANOSLEEP.SYNCS 0x989680 ;  /* 0x009896800000895d */ /* 0x002fea0003900000 */
[----:B------:R-:W1:Y:S02]  /*7310*/  @!P0 SYNCS.PHASECHK.TRANS64 P0, [R6+URZ], R5 ;  /* 0x00000005060085a7 */ /* 0x000e64000800007f */
[----:B-1----:R-:W-:Y:S05]  /*7320*/  @!P0 BRA `(.L_x_118) ;  /* 0xfffffffc00f08947 */ /* 0x002fea000383ffff */
[----:B------:R-:W-:Y:S05]  /*7330*/  BRA `(.L_x_159) ;  /* 0xfffffff000307947 */ /* 0x000fea000383ffff */
.L_x_119:
[----:B0-----:R0:W1:Y:S02]  /*7340*/  SYNCS.PHASECHK.TRANS64.TRYWAIT P0, [R9+URZ], R4 ;  /* 0x00000004090075a7 */ /* 0x001064000800017f */
[----:B-1----:R-:W-:Y:S05]  /*7350*/  @!P0 NANOSLEEP.SYNCS 0x989680 ;  /* 0x009896800000895d */ /* 0x002fea0003900000 */
[----:B------:R-:W1:Y:S02]  /*7360*/  @!P0 SYNCS.PHASECHK.TRANS64 P0, [R9+URZ], R4 ;  /* 0x00000004090085a7 */ /* 0x000e64000800007f */
[----:B-1----:R-:W-:Y:S05]  /*7370*/  @!P0 BRA `(.L_x_119) ;  /* 0xfffffffc00f08947 */ /* 0x002fea000383ffff */
[----:B------:R-:W-:Y:S05]  /*7380*/  BRA `(.L_x_160) ;  /* 0xfffffff000407947 */ /* 0x000fea000383ffff */
.L_x_120:
[----:B0-----:R0:W1:Y:S02]  /*7390*/  SYNCS.PHASECHK.TRANS64.TRYWAIT P0, [R6+URZ], R5 ;  /* 0x00000005060075a7 */ /* 0x001064000800017f */
[----:B-1----:R-:W-:Y:S05]  /*73a0*/  @!P0 NANOSLEEP.SYNCS 0x989680 ;  /* 0x009896800000895d */ /* 0x002fea0003900000 */
[----:B------:R-:W1:Y:S02]  /*73b0*/  @!P0 SYNCS.PHASECHK.TRANS64 P0, [R6+URZ], R5 ;  /* 0x00000005060085a7 */ /* 0x000e64000800007f */
[----:B-1----:R-:W-:Y:S05]  /*73c0*/  @!P0 BRA `(.L_x_120) ;  /* 0xfffffffc00f08947 */ /* 0x002fea000383ffff */
[----:B------:R-:W-:Y:S05]  /*73d0*/  BRA `(.L_x_161) ;  /* 0xfffffff000507947 */ /* 0x000fea000383ffff */
.L_x_121:
[----:B0-----:R0:W1:Y:S02]  /*73e0*/  SYNCS.PHASECHK.TRANS64.TRYWAIT P0, [R9+URZ], R4 ;  /* 0x00000004090075a7 */ /* 0x001064000800017f */
[----:B-1----:R-:W-:Y:S05]  /*73f0*/  @!P0 NANOSLEEP.SYNCS 0x989680 ;  /* 0x009896800000895d */ /* 0x002fea0003900000 */
[----:B------:R-:W1:Y:S02]  /*7400*/  @!P0 SYNCS.PHASECHK.TRANS64 P0, [R9+URZ], R4 ;  /* 0x00000004090085a7 */ /* 0x000e64000800007f */
[----:B-1----:R-:W-:Y:S05]  /*7410*/  @!P0 BRA `(.L_x_121) ;  /* 0xfffffffc00f08947 */ /* 0x002fea000383ffff */
[----:B------:R-:W-:Y:S05]  /*7420*/  BRA `(.L_x_162) ;  /* 0xfffffff000607947 */ /* 0x000fea000383ffff */
.L_x_122:
[----:B0-----:R0:W1:Y:S02]  /*7430*/  SYNCS.PHASECHK.TRANS64.TRYWAIT P0, [R6+URZ], R5 ;  /* 0x00000005060075a7 */ /* 0x001064000800017f */
[----:B-1----:R-:W-:Y:S05]  /*7440*/  @!P0 NANOSLEEP.SYNCS 0x989680 ;  /* 0x009896800000895d */ /* 0x002fea0003900000 */
[----:B------:R-:W1:Y:S02]  /*7450*/  @!P0 SYNCS.PHASECHK.TRANS64 P0, [R6+URZ], R5 ;  /* 0x00000005060085a7 */ /* 0x000e64000800007f */
[----:B-1----:R-:W-:Y:S05]  /*7460*/  @!P0 BRA `(.L_x_122) ;  /* 0xfffffffc00f08947 */ /* 0x002fea000383ffff */
[----:B------:R-:W-:Y:S05]  /*7470*/  BRA `(.L_x_163) ;  /* 0xfffffff000707947 */ /* 0x000fea000383ffff */
.L_x_123:
[----:B0-----:R0:W1:Y:S02]  /*7480*/  SYNCS.PHASECHK.TRANS64.TRYWAIT P0, [R9+URZ], R4 ;  /* 0x00000004090075a7 */ /* 0x001064000800017f */
[----:B-1----:R-:W-:Y:S05]  /*7490*/  @!P0 NANOSLEEP.SYNCS 0x989680 ;  /* 0x009896800000895d */ /* 0x002fea0003900000 */
[----:B------:R-:W1:Y:S02]  /*74a0*/  @!P0 SYNCS.PHASECHK.TRANS64 P0, [R9+URZ], R4 ;  /* 0x00000004090085a7 */ /* 0x000e64000800007f */
[----:B-1----:R-:W-:Y:S05]  /*74b0*/  @!P0 BRA `(.L_x_123) ;  /* 0xfffffffc00f08947 */ /* 0x002fea000383ffff */
[----:B------:R-:W-:Y:S05]  /*74c0*/  BRA `(.L_x_164) ;  /* 0xfffffff000807947 */ /* 0x000fea000383ffff */
.L_x_124:
[----:B0-----:R0:W1:Y:S02]  /*74d0*/  SYNCS.PHASECHK.TRANS64.TRYWAIT P0, [R6+URZ], R5 ;  /* 0x00000005060075a7 */ /* 0x001064000800017f */
[----:B-1----:R-:W-:Y:S05]  /*74e0*/  @!P0 NANOSLEEP.SYNCS 0x989680 ;  /* 0x009896800000895d */ /* 0x002fea0003900000 */
[----:B------:R-:W1:Y:S02]  /*74f0*/  @!P0 SYNCS.PHASECHK.TRANS64 P0, [R6+URZ], R5 ;  /* 0x00000005060085a7 */ /* 0x000e64000800007f */
[----:B-1----:R-:W-:Y:S05]  /*7500*/  @!P0 BRA `(.L_x_124) ;  /* 0xfffffffc00f08947 */ /* 0x002fea000383ffff */
[----:B------:R-:W-:Y:S05]  /*7510*/  BRA `(.L_x_165) ;  /* 0xfffffff000907947 */ /* 0x000fea000383ffff */
.L_x_125:
[----:B0-----:R0:W1:Y:S02]  /*7520*/  SYNCS.PHASECHK.TRANS64.TRYWAIT P0, [R9+URZ], R4 ;  /* 0x00000004090075a7 */ /* 0x001064000800017f */
[----:B-1----:R-:W-:Y:S05]  /*7530*/  @!P0 NANOSLEEP.SYNCS 0x989680 ;  /* 0x009896800000895d */ /* 0x002fea0003900000 */
[----:B------:R-:W1:Y:S02]  /*7540*/  @!P0 SYNCS.PHASECHK.TRANS64 P0, [R9+URZ], R4 ;  /* 0x00000004090085a7 */ /* 0x000e64000800007f */
[----:B-1----:R-:W-:Y:S05]  /*7550*/  @!P0 BRA `(.L_x_125) ;  /* 0xfffffffc00f08947 */ /* 0x002fea000383ffff */
[----:B------:R-:W-:Y:S05]  /*7560*/  BRA `(.L_x_166) ;  /* 0xfffffff000a07947 */ /* 0x000fea000383ffff */
.L_x_126:
[----:B0-----:R0:W1:Y:S02]  /*7570*/  SYNCS.PHASECHK.TRANS64.TRYWAIT P0, [R6+URZ], R5 ;  /* 0x00000005060075a7 */ /* 0x001064000800017f */
[----:B-1----:R-:W-:Y:S05]  /*7580*/  @!P0 NANOSLEEP.SYNCS 0x989680 ;  /* 0x009896800000895d */ /* 0x002fea0003900000 */
[----:B------:R-:W1:Y:S02]  /*7590*/  @!P0 SYNCS.PHASECHK.TRANS64 P0, [R6+URZ], R5 ;  /* 0x00000005060085a7 */ /* 0x000e64000800007f */
[----:B-1----:R-:W-:Y:S05]  /*75a0*/  @!P0 BRA `(.L_x_126) ;  /* 0xfffffffc00f08947 */ /* 0x002fea000383ffff */
[----:B------:R-:W-:Y:S05]  /*75b0*/  BRA `(.L_x_167) ;  /* 0xfffffff000b07947 */ /* 0x000fea000383ffff */
.L_x_127:
[----:B0-----:R0:W1:Y:S02]  /*75c0*/  SYNCS.PHASECHK.TRANS64.TRYWAIT P0, [R9+URZ], R4 ;  /* 0x00000004090075a7 */ /* 0x001064000800017f */
[----:B-1----:R-:W-:Y:S05]  /*75d0*/  @!P0 NANOSLEEP.SYNCS 0x989680 ;  /* 0x009896800000895d */ /* 0x002fea0003900000 */
[----:B------:R-:W1:Y:S02]  /*75e0*/  @!P0 SYNCS.PHASECHK.TRANS64 P0, [R9+URZ], R4 ;  /* 0x00000004090085a7 */ /* 0x000e64000800007f */
[----:B-1----:R-:W-:Y:S05]  /*75f0*/  @!P0 BRA `(.L_x_127) ;  /* 0xfffffffc00f08947 */ /* 0x002fea000383ffff */
[----:B------:R-:W-:Y:S05]  /*7600*/  BRA `(.L_x_168) ;  /* 0xfffffff000c07947 */ /* 0x000fea000383ffff */
.L_x_128:
[----:B0-----:R0:W1:Y:S02]  /*7610*/  SYNCS.PHASECHK.TRANS64.TRYWAIT P0, [R6+URZ], R5 ;  /* 0x00000005060075a7 */ /* 0x001064000800017f */
[----:B-1----:R-:W-:Y:S05]  /*7620*/  @!P0 NANOSLEEP.SYNCS 0x989680 ;  /* 0x009896800000895d */ /* 0x002fea0003900000 */
[----:B------:R-:W1:Y:S02]  /*7630*/  @!P0 SYNCS.PHASECHK.TRANS64 P0, [R6+URZ], R5 ;  /* 0x00000005060085a7 */ /* 0x000e64000800007f */
[----:B-1----:R-:W-:Y:S05]  /*7640*/  @!P0 BRA `(.L_x_128) ;  /* 0xfffffffc00f08947 */ /* 0x002fea000383ffff */
[----:B------:R-:W-:Y:S05]  /*7650*/  BRA `(.L_x_169) ;  /* 0xfffffff000c87947 */ /* 0x000fea000383ffff */
.L_x_170:
[----:B------:R-:W-:-:S00]  /*7660*/  BRA `(.L_x_170) ;  /* 0xfffffffc00fc7947 */ /* 0x000fc0000383ffff */
[----:B------:R-:W-:-:S00]  /*7670*/  NOP ;  /* 0x0000000000007918 */ /* 0x000fc00000000000 */
        /* <DEDUP_REMOVED lines=8> */
.L_x_171:


//--------------------- .nv.shared._ZN7cutlass13device_kernelINS_4gemm6kernel13GemmUniversalIN4cute5tupleIJiiiiEEENS1_10collective13CollectiveMmaINS1_37MainloopSm90TmaGmmaWarpSpecializedFP8ILi34ENS5_IJNS4_1CILi2EEENSA_ILi1EEESC_EEENS1_35KernelTmaWarpSpecializedCooperativeEEENS5_IJNSA_ILi192EEENSA_ILi16EEENSA_ILi32EEEEEENS_12float_e4m3_tENS5_IJlSC_lEEESK_SL_NS4_8TiledMMAINS4_8MMA_AtomIJNS4_4SM904GMMA30MMA_64x16x32_F32E4M3E4M3_SS_TNILNSP_7ScaleInE1ELSR_1EEEEEENS4_6LayoutISD_NS5_IJSC_NSA_ILi0EEESV_EEEEENS5_IJNS4_10UnderscoreESY_SY_EEEEENS4_13SM90_TMA_LOADENS4_14ComposedLayoutINS4_7SwizzleILi1ELi4ELi3EEENS4_18smem_ptr_flag_bitsILi8EEENSU_INS5_IJNSA_ILi8EEESI_EEENS5_IJSI_SC_EEEEEEEvNS4_8identityENS4_23SM90_TMA_LOAD_MULTICASTES1B_vS1C_EENS_8epilogue10collective6detail29Sm90TmaWarpSpecializedAdapterINS1G_15DefaultEpilogueISK_SL_SL_NS1F_6thread17LinearCombinationISK_Li1EffLNS1K_9ScaleType4KindE0ELNS_15FloatRoundStyleE2ESK_EENS1_15EpilogueDefaultEEEEEvvEEEEvNT_6ParamsE --------------------------
	.section	.nv.shared._ZN7cutlass13device_kernelINS_4gemm6kernel13GemmUniversalIN4cute5tupleIJiiiiEEENS1_10collective13CollectiveMmaINS1_37MainloopSm90TmaGmmaWarpSpecializedFP8ILi34ENS5_IJNS4_1CILi2EEENSA_ILi1EEESC_EEENS1_35KernelTmaWarpSpecializedCooperativeEEENS5_IJNSA_ILi192EEENSA_ILi16EEENSA_ILi32EEEEEENS_12float_e4m3_tENS5_IJlSC_lEEESK_SL_NS4_8TiledMMAINS4_8MMA_AtomIJNS4_4SM904GMMA30MMA_64x16x32_F32E4M3E4M3_SS_TNILNSP_7ScaleInE1ELSR_1EEEEEENS4_6LayoutISD_NS5_IJSC_NSA_ILi0EEESV_EEEEENS5_IJNS4_10UnderscoreESY_SY_EEEEENS4_13SM90_TMA_LOADENS4_14ComposedLayoutINS4_7SwizzleILi1ELi4ELi3EEENS4_18smem_ptr_flag_bitsILi8EEENSU_INS5_IJNSA_ILi8EEESI_EEENS5_IJSI_SC_EEEEEEEvNS4_8identityENS4_23SM90_TMA_LOAD_MULTICASTES1B_vS1C_EENS_8epilogue10collective6detail29Sm90TmaWarpSpecializedAdapterINS1G_15DefaultEpilogueISK_SL_SL_NS1F_6thread17LinearCombinationISK_Li1EffLNS1K_9ScaleType4KindE0ELNS_15FloatRoundStyleE2ESK_EENS1_15EpilogueDefaultEEEEEvvEEEEvNT_6ParamsE,"aw",@nobits
	.sectionflags	@""
	.align	16
	.zero		1024


//--------------------- .nv.shared.reserved.0     --------------------------
	.section	.nv.shared.reserved.0,"aw",@nobits
	.weak		__nv_reservedSMEM_offset_0_alias
	.size		__nv_reservedSMEM_offset_0_alias, 0, 0
	.other		__nv_reservedSMEM_offset_0_alias,@"STO_CUDA_RESERVED_SHARED STV_DEFAULT"
__nv_reservedSMEM_offset_0_alias:
	.zero		0


//--------------------- .nv.global                --------------------------
	.section	.nv.global,"aw",@nobits
.nv.global:
	.type		_ZN40_INTERNAL_e56e7c7a_4_k_cu_71fcb6c6_101994cute1_E,@object
	.size		_ZN40_INTERNAL_e56e7c7a_4_k_cu_71fcb6c6_101994cute1_E,(_ZN40_INTERNAL_e56e7c7a_4_k_cu_71fcb6c6_101994cuda3std3__45__cpo6cbeginE - _ZN40_INTERNAL_e56e7c7a_4_k_cu_71fcb6c6_101994cute1_E)
_ZN40_INTERNAL_e56e7c7a_4_k_cu_71fcb6c6_101994cute1_E:
	.zero		1
	.type		_ZN40_INTERNAL_e56e7c7a_4_k_cu_71fcb6c6_101994cuda3std3__45__cpo6cbeginE,@object
	.size		_ZN40_INTERNAL_e56e7c7a_4_k_cu_71fcb6c6_101994cuda3std3__45__cpo6cbeginE,(_ZN40_INTERNAL_e56e7c7a_4_k_cu_71fcb6c6_101994cuda3std3__48in_placeE - _ZN40_INTERNAL_e56e7c7a_4_k_cu_71fcb6c6_101994cuda3std3__45__cpo6cbeginE)
_ZN40_INTERNAL_e56e7c7a_4_k_cu_71fcb6c6_101994cuda3std3__45__cpo6cbeginE:
	.zero		1
	.type		_ZN40_INTERNAL_e56e7c7a_4_k_cu_71fcb6c6_101994cuda3std3__48in_placeE,@object
	.size		_ZN40_INTERNAL_e56e7c7a_4_k_cu_71fcb6c6_101994cuda3std3__48in_placeE,(_ZN40_INTERNAL_e56e7c7a_4_k_cu_71fcb6c6_101994cuda3std6ranges3__45__cpo9iter_moveE - _ZN40_INTERNAL_e56e7c7a_4_k_cu_71fcb6c6_101994cuda3std3__48in_placeE)
_ZN40_INTERNAL_e56e7c7a_4_k_cu_71fcb6c6_101994cuda3std3__48in_placeE:
	.zero		1
	.type		_ZN40_INTERNAL_e56e7c7a_4_k_cu_71fcb6c6_101994cuda3std6ranges3__45__cpo9iter_moveE,@object
	.size		_ZN40_INTERNAL_e56e7c7a_4_k_cu_71fcb6c6_101994cuda3std6ranges3__45__cpo9iter_moveE,(_ZN40_INTERNAL_e56e7c7a_4_k_cu_71fcb6c6_101994cuda3std3__45__cpo5beginE - _ZN40_INTERNAL_e56e7c7a_4_k_cu_71fcb6c6_101994cuda3std6ranges3__45__cpo9iter_moveE)
_ZN40_INTERNAL_e56e7c7a_4_k_cu_71fcb6c6_101994cuda3std6ranges3__45__cpo9iter_moveE:
	.zero		1
	.type		_ZN40_INTERNAL_e56e7c7a_4_k_cu_71fcb6c6_101994cuda3std3__45__cpo5beginE,@object
	.size		_ZN40_INTERNAL_e56e7c7a_4_k_cu_71fcb6c6_101994cuda3std3__45__cpo5beginE,(_ZN40_INTERNAL_e56e7c7a_4_k_cu_71fcb6c6_101994cuda3std3__442_GLOBAL__N__e56e7c7a_4_k_cu_71fcb6c6_101996ignoreE - _ZN40_INTERNAL_e56e7c7a_4_k_cu_71fcb6c6_101994cuda3std3__45__cpo5beginE)
_ZN40_INTERNAL_e56e7c7a_4_k_cu_71fcb6c6_101994cuda3std3__45__cpo5beginE:
	.zero		1
	.type		_ZN40_INTERNAL_e56e7c7a_4_k_cu_71fcb6c6_101994cuda3std3__442_GLOBAL__N__e56e7c7a_4_k_cu_71fcb6c6_101996ignoreE,@object
	.size		_ZN40_INTERNAL_e56e7c7a_4_k_cu_71fcb6c6_101994cuda3std3__442_GLOBAL__N__e56e7c7a_4_k_cu_71fcb6c6_101996ignoreE,(_ZN40_INTERNAL_e56e7c7a_4_k_cu_71fcb6c6_101994cute7productE - _ZN40_INTERNAL_e56e7c7a_4_k_cu_71fcb6c6_101994cuda3std3__442_GLOBAL__N__e56e7c7a_4_k_cu_71fcb6c6_101996ignoreE)
_ZN40_INTERNAL_e56e7c7a_4_k_cu_71fcb6c6_101994cuda3std3__442_GLOBAL__N__e56e7c7a_4_k_cu_71fcb6c6_101996ignoreE:
	.zero		1
	.type		_ZN40_INTERNAL_e56e7c7a_4_k_cu_71fcb6c6_101994cute7productE,@object
	.size		_ZN40_INTERNAL_e56e7c7a_4_k_cu_71fcb6c6_101994cute7productE,(_ZN40_INTERNAL_e56e7c7a_4_k_cu_71fcb6c6_101994cuda3std3__45__cpo3endE - _ZN40_INTERNAL_e56e7c7a_4_k_cu_71fcb6c6_101994cute7productE)
_ZN40_INTERNAL_e56e7c7a_4_k_cu_71fcb6c6_101994cute7productE:
	.zero		1
	.type		_ZN40_INTERNAL_e56e7c7a_4_k_cu_71fcb6c6_101994cuda3std3__45__cpo3endE,@object
	.size		_ZN40_INTERNAL_e56e7c7a_4_k_cu_71fcb6c6_101994cuda3std3__45__cpo3endE,(_ZN40_INTERNAL_e56e7c7a_4_k_cu_71fcb6c6_101994cuda3std3__419piecewise_constructE - _ZN40_INTERNAL_e56e7c7a_4_k_cu_71fcb6c6_101994cuda3std3__45__cpo3endE)
_ZN40_INTERNAL_e56e7c7a_4_k_cu_71fcb6c6_101994cuda3std3__45__cpo3endE:
	.zero		1
	.type		_ZN40_INTERNAL_e56e7c7a_4_k_cu_71fcb6c6_101994cuda3std3__419piecewise_constructE,@object
	.size		_ZN40_INTERNAL_e56e7c7a_4_k_cu_71fcb6c6_101994cuda3std3__419piecewise_constructE,(_ZN40_INTERNAL_e56e7c7a_4_k_cu_71fcb6c6_101994cuda3std3__45__cpo4cendE - _ZN40_INTERNAL_e56e7c7a_4_k_cu_71fcb6c6_101994cuda3std3__419piecewise_constructE)
_ZN40_INTERNAL_e56e7c7a_4_k_cu_71fcb6c6_101994cuda3std3__419piecewise_constructE:
	.zero		1
	.type		_ZN40_INTERNAL_e56e7c7a_4_k_cu_71fcb6c6_101994cuda3std3__45__cpo4cendE,@object
	.size		_ZN40_INTERNAL_e56e7c7a_4_k_cu_71fcb6c6_101994cuda3std3__45__cpo4cendE,(_ZN40_INTERNAL_e56e7c7a_4_k_cu_71fcb6c6_101994cuda3std6ranges3__45__cpo4swapE - _ZN40_INTERNAL_e56e7c7a_4_k_cu_71fcb6c6_101994cuda3std3__45__cpo4cendE)
_ZN40_INTERNAL_e56e7c7a_4_k_cu_71fcb6c6_101994cuda3std3__45__cpo4cendE:
	.zero		1
	.type		_ZN40_INTERNAL_e56e7c7a_4_k_cu_71fcb6c6_101994cuda3std6ranges3__45__cpo4swapE,@object
	.size		_ZN40_INTERNAL_e56e7c7a_4_k_cu_71fcb6c6_101994cuda3std6ranges3__45__cpo4swapE,(.L_7 - _ZN40_INTERNAL_e56e7c7a_4_k_cu_71fcb6c6_101994cuda3std6ranges3__45__cpo4swapE)
_ZN40_INTERNAL_e56e7c7a_4_k_cu_71fcb6c6_101994cuda3std6ranges3__45__cpo4swapE:
	.zero		1
.L_7:


//--------------------- .nv.constant0._ZN7cutlass13device_kernelINS_4gemm6kernel13GemmUniversalIN4cute5tupleIJiiiiEEENS1_10collective13CollectiveMmaINS1_37MainloopSm90TmaGmmaWarpSpecializedFP8ILi34ENS5_IJNS4_1CILi2EEENSA_ILi1EEESC_EEENS1_35KernelTmaWarpSpecializedCooperativeEEENS5_IJNSA_ILi192EEENSA_ILi16EEENSA_ILi32EEEEEENS_12float_e4m3_tENS5_IJlSC_lEEESK_SL_NS4_8TiledMMAINS4_8MMA_AtomIJNS4_4SM904GMMA30MMA_64x16x32_F32E4M3E4M3_SS_TNILNSP_7ScaleInE1ELSR_1EEEEEENS4_6LayoutISD_NS5_IJSC_NSA_ILi0EEESV_EEEEENS5_IJNS4_10UnderscoreESY_SY_EEEEENS4_13SM90_TMA_LOADENS4_14ComposedLayoutINS4_7SwizzleILi1ELi4ELi3EEENS4_18smem_ptr_flag_bitsILi8EEENSU_INS5_IJNSA_ILi8EEESI_EEENS5_IJSI_SC_EEEEEEEvNS4_8identityENS4_23SM90_TMA_LOAD_MULTICASTES1B_vS1C_EENS_8epilogue10collective6detail29Sm90TmaWarpSpecializedAdapterINS1G_15DefaultEpilogueISK_SL_SL_NS1F_6thread17LinearCombinationISK_Li1EffLNS1K_9ScaleType4KindE0ELNS_15FloatRoundStyleE2ESK_EENS1_15EpilogueDefaultEEEEEvvEEEEvNT_6ParamsE --------------------------
	.section	.nv.constant0._ZN7cutlass13device_kernelINS_4gemm6kernel13GemmUniversalIN4cute5tupleIJiiiiEEENS1_10collective13CollectiveMmaINS1_37MainloopSm90TmaGmmaWarpSpecializedFP8ILi34ENS5_IJNS4_1CILi2EEENSA_ILi1EEESC_EEENS1_35KernelTmaWarpSpecializedCooperativeEEENS5_IJNSA_ILi192EEENSA_ILi16EEENSA_ILi32EEEEEENS_12float_e4m3_tENS5_IJlSC_lEEESK_SL_NS4_8TiledMMAINS4_8MMA_AtomIJNS4_4SM904GMMA30MMA_64x16x32_F32E4M3E4M3_SS_TNILNSP_7ScaleInE1ELSR_1EEEEEENS4_6LayoutISD_NS5_IJSC_NSA_ILi0EEESV_EEEEENS5_IJNS4_10UnderscoreESY_SY_EEEEENS4_13SM90_TMA_LOADENS4_14ComposedLayoutINS4_7SwizzleILi1ELi4ELi3EEENS4_18smem_ptr_flag_bitsILi8EEENSU_INS5_IJNSA_ILi8EEESI_EEENS5_IJSI_SC_EEEEEEEvNS4_8identityENS4_23SM90_TMA_LOAD_MULTICASTES1B_vS1C_EENS_8epilogue10collective6detail29Sm90TmaWarpSpecializedAdapterINS1G_15DefaultEpilogueISK_SL_SL_NS1F_6thread17LinearCombinationISK_Li1EffLNS1K_9ScaleType4KindE0ELNS_15FloatRoundStyleE2ESK_EENS1_15EpilogueDefaultEEEEEvvEEEEvNT_6ParamsE,"a",@progbits
	.sectionflags	@""
	.align	4
.nv.constant0._ZN7cutlass13device_kernelINS_4gemm6kernel13GemmUniversalIN4cute5tupleIJiiiiEEENS1_10collective13CollectiveMmaINS1_37MainloopSm90TmaGmmaWarpSpecializedFP8ILi34ENS5_IJNS4_1CILi2EEENSA_ILi1EEESC_EEENS1_35KernelTmaWarpSpecializedCooperativeEEENS5_IJNSA_ILi192EEENSA_ILi16EEENSA_ILi32EEEEEENS_12float_e4m3_tENS5_IJlSC_lEEESK_SL_NS4_8TiledMMAINS4_8MMA_AtomIJNS4_4SM904GMMA30MMA_64x16x32_F32E4M3E4M3_SS_TNILNSP_7ScaleInE1ELSR_1EEEEEENS4_6LayoutISD_NS5_IJSC_NSA_ILi0EEESV_EEEEENS5_IJNS4_10UnderscoreESY_SY_EEEEENS4_13SM90_TMA_LOADENS4_14ComposedLayoutINS4_7SwizzleILi1ELi4ELi3EEENS4_18smem_ptr_flag_bitsILi8EEENSU_INS5_IJNSA_ILi8EEESI_EEENS5_IJSI_SC_EEEEEEEvNS4_8identityENS4_23SM90_TMA_LOAD_MULTICASTES1B_vS1C_EENS_8epilogue10collective6detail29Sm90TmaWarpSpecializedAdapterINS1G_15DefaultEpilogueISK_SL_SL_NS1F_6thread17LinearCombinationISK_Li1EffLNS1K_9ScaleType4KindE0ELNS_15FloatRoundStyleE2ESK_EENS1_15EpilogueDefaultEEEEEvvEEEEvNT_6ParamsE:
	.zero		1664


//--------------------- SYMBOLS --------------------------

	.type		.nv.reservedSmem.offset0,@object
	.size		.nv.reservedSmem.offset0,0x4
